//
// Generated by NVIDIA NVVM Compiler
//
// Compiler Build ID: CL-36424714
// Cuda compilation tools, release 13.0, V13.0.88
// Based on NVVM 20.0.0
//

.version 9.0
.target sm_100
.address_size 64

	// .globl	EmpiricalNullFilter
.global .align 4 .b8 precalc_xorwow_matrix[102400];
.global .align 4 .b8 precalc_xorwow_offset_matrix[102400];
.global .align 4 .b8 mrg32k3aM1[2304];
.global .align 4 .b8 mrg32k3aM2[2304];
.global .align 4 .b8 mrg32k3aM1SubSeq[2016];
.global .align 4 .b8 mrg32k3aM2SubSeq[2016];
.global .align 4 .b8 mrg32k3aM1Seq[2304];
.global .align 4 .b8 mrg32k3aM2Seq[2304];
.const .align 8 .b8 __cr_lgamma_table[72];
.const .align 4 .u32 kRoiWidth;
.const .align 4 .u32 kRoiHeight;
.const .align 4 .u32 kCacheWidth;
.const .align 4 .u32 kKernelRadius;
.const .align 4 .u32 kKernelHeight;
.const .align 4 .u32 kNInitial;
.const .align 4 .u32 kNStep;
.const .align 4 .u32 kCachePointerWidth;
.const .align 4 .u32 kIsCopyImageToShared;
.extern .shared .align 16 .b8 shared_memory[];

.visible .entry EmpiricalNullFilter(
	.param .u64 .ptr .align 1 EmpiricalNullFilter_param_0,
	.param .u64 .ptr .align 1 EmpiricalNullFilter_param_1,
	.param .u64 .ptr .align 1 EmpiricalNullFilter_param_2,
	.param .u64 .ptr .align 1 EmpiricalNullFilter_param_3,
	.param .u64 .ptr .align 1 EmpiricalNullFilter_param_4,
	.param .u64 .ptr .align 1 EmpiricalNullFilter_param_5,
	.param .u64 .ptr .align 1 EmpiricalNullFilter_param_6
)
{
	.local .align 8 .b8 	__local_depot0[48];
	.reg .b64 	%SP;
	.reg .b64 	%SPL;
	.reg .pred 	%p<150>;
	.reg .b32 	%r<1461>;
	.reg .b32 	%f<690>;
	.reg .b64 	%rd<103>;

	mov.u64 	%SPL, __local_depot0;
	ld.param.u64 	%rd29, [EmpiricalNullFilter_param_0];
	ld.param.u64 	%rd30, [EmpiricalNullFilter_param_1];
	ld.param.u64 	%rd31, [EmpiricalNullFilter_param_2];
	ld.param.u64 	%rd35, [EmpiricalNullFilter_param_3];
	cvta.to.global.u64 	%rd1, %rd35;
	add.u64 	%rd2, %SPL, 0;
	mov.u32 	%r1, %tid.x;
	mov.u32 	%r633, %ctaid.x;
	mov.u32 	%r634, %ntid.x;
	mad.lo.s32 	%r635, %r633, %r634, %r1;
	mov.u32 	%r2, %tid.y;
	mov.u32 	%r636, %ctaid.y;
	mov.u32 	%r637, %ntid.y;
	mad.lo.s32 	%r638, %r636, %r637, %r2;
	ld.const.u32 	%r3, [kKernelRadius];
	add.s32 	%r640, %r3, %r638;
	ld.const.u32 	%r4, [kCacheWidth];
	add.s32 	%r641, %r3, %r635;
	mad.lo.s32 	%r642, %r640, %r4, %r641;
	cvt.s64.s32 	%rd3, %r642;
	mul.wide.s32 	%rd37, %r642, 4;
	add.s64 	%rd99, %rd29, %rd37;
	ld.const.u32 	%r643, [kRoiWidth];
	setp.lt.s32 	%p4, %r635, %r643;
	ld.const.u32 	%r644, [kRoiHeight];
	setp.lt.s32 	%p5, %r638, %r644;
	and.pred  	%p1, %p4, %p5;
	mul.lo.s32 	%r5, %r634, %r637;
	shl.b32 	%r646, %r5, 2;
	mov.u32 	%r647, shared_memory;
	add.s32 	%r6, %r647, %r646;
	mad.lo.s32 	%r7, %r643, %r638, %r635;
	mad.lo.s32 	%r8, %r2, %r634, %r1;
	ld.const.u32 	%r648, [kIsCopyImageToShared];
	setp.eq.s32 	%p6, %r648, 0;
	@%p6 bra 	$L__BB0_7;
	cvt.u64.u32 	%rd38, %r5;
	add.s32 	%r649, %r3, %r2;
	ld.const.u32 	%r9, [kCachePointerWidth];
	add.s32 	%r650, %r3, %r1;
	mad.lo.s32 	%r651, %r649, %r9, %r650;
	cvt.u64.u32 	%rd39, %r651;
	add.s64 	%rd5, %rd39, %rd38;
	add.s64 	%rd40, %rd5, %rd38;
	shl.b64 	%rd41, %rd40, 2;
	cvt.u64.u32 	%rd42, %r647;
	cvta.shared.u64 	%rd43, %rd42;
	add.s64 	%rd99, %rd43, %rd41;
	not.pred 	%p7, %p1;
	@%p7 bra 	$L__BB0_7;
	cvt.u32.u64 	%r653, %rd5;
	mul.lo.s32 	%r654, %r9, %r3;
	sub.s32 	%r10, %r653, %r654;
	mul.lo.s32 	%r655, %r3, %r4;
	neg.s32 	%r656, %r655;
	cvt.s64.s32 	%rd44, %r656;
	add.s64 	%rd45, %rd44, %rd3;
	cvta.to.global.u64 	%rd46, %rd29;
	shl.b64 	%rd47, %rd45, 2;
	add.s64 	%rd98, %rd46, %rd47;
	ld.const.u32 	%r11, [kKernelHeight];
	setp.lt.s32 	%p8, %r11, 1;
	@%p8 bra 	$L__BB0_7;
	shl.b32 	%r12, %r11, 1;
	shl.b32 	%r658, %r10, 2;
	add.s32 	%r1128, %r6, %r658;
	mov.b32 	%r1129, 0;
	mul.wide.s32 	%rd52, %r4, 4;
$L__BB0_4:
	mul.wide.u32 	%rd48, %r1129, 4;
	add.s64 	%rd49, %rd1, %rd48;
	ld.global.u32 	%r1130, [%rd49];
	ld.global.u32 	%r17, [%rd49+4];
	setp.gt.s32 	%p9, %r1130, %r17;
	@%p9 bra 	$L__BB0_6;
$L__BB0_5:
	mul.wide.s32 	%rd50, %r1130, 4;
	add.s64 	%rd51, %rd98, %rd50;
	ld.global.f32 	%f183, [%rd51];
	shl.b32 	%r659, %r1130, 2;
	add.s32 	%r660, %r1128, %r659;
	st.shared.f32 	[%r660], %f183;
	add.s32 	%r19, %r1130, 1;
	setp.ne.s32 	%p10, %r1130, %r17;
	mov.u32 	%r1130, %r19;
	@%p10 bra 	$L__BB0_5;
$L__BB0_6:
	add.s64 	%rd98, %rd98, %rd52;
	shl.b32 	%r661, %r9, 2;
	add.s32 	%r1128, %r1128, %r661;
	add.s32 	%r1129, %r1129, 2;
	setp.lt.u32 	%p11, %r1129, %r12;
	@%p11 bra 	$L__BB0_4;
$L__BB0_7:
	bar.sync 	0;
	cvt.s64.s32 	%rd11, %r7;
	mov.b32 	%r1153, 1478573778;
	mov.b32 	%r667, 716983765;
	st.local.v2.u32 	[%rd2], {%r667, %r1153};
	mov.b32 	%r1151, -123459836;
	mov.b32 	%r1152, 1163863128;
	st.local.v2.u32 	[%rd2+8], {%r1152, %r1151};
	mov.b32 	%r1149, 1360900310;
	mov.b32 	%r1150, -589760388;
	st.local.v2.u32 	[%rd2+16], {%r1150, %r1149};
	setp.eq.s32 	%p12, %r7, 0;
	@%p12 bra 	$L__BB0_122;
	mov.b32 	%r1136, 0;
	mov.b32 	%r1153, 1478573778;
	mov.b32 	%r1152, 1163863128;
	mov.b32 	%r1151, -123459836;
	mov.b32 	%r1150, -589760388;
	mov.b32 	%r1149, 1360900310;
	mov.u64 	%rd100, %rd11;
$L__BB0_9:
	mov.u64 	%rd12, %rd100;
	and.b64  	%rd13, %rd12, 3;
	setp.eq.s64 	%p13, %rd13, 0;
	@%p13 bra 	$L__BB0_121;
	mul.wide.u32 	%rd53, %r1136, 3200;
	mov.u64 	%rd54, precalc_xorwow_matrix;
	add.s64 	%rd14, %rd54, %rd53;
	mov.b32 	%r1149, 0;
	mov.u32 	%r1150, %r1149;
	mov.u32 	%r1151, %r1149;
	mov.u32 	%r1152, %r1149;
	mov.u32 	%r1153, %r1149;
	mov.u32 	%r1142, %r1149;
$L__BB0_11:
	mul.wide.u32 	%rd55, %r1142, 4;
	add.s64 	%rd56, %rd2, %rd55;
	ld.local.u32 	%r34, [%rd56+4];
	shl.b32 	%r35, %r1142, 5;
	mov.b32 	%r1148, 0;
$L__BB0_12:
	.pragma "nounroll";
	shr.u32 	%r676, %r34, %r1148;
	and.b32  	%r677, %r676, 1;
	setp.eq.b32 	%p14, %r677, 1;
	not.pred 	%p15, %p14;
	add.s32 	%r678, %r35, %r1148;
	mul.lo.s32 	%r679, %r678, 5;
	mul.wide.u32 	%rd57, %r679, 4;
	add.s64 	%rd15, %rd14, %rd57;
	@%p15 bra 	$L__BB0_14;
	ld.global.u32 	%r680, [%rd15];
	xor.b32  	%r1153, %r1153, %r680;
	ld.global.u32 	%r681, [%rd15+4];
	xor.b32  	%r1152, %r1152, %r681;
	ld.global.u32 	%r682, [%rd15+8];
	xor.b32  	%r1151, %r1151, %r682;
	ld.global.u32 	%r683, [%rd15+12];
	xor.b32  	%r1150, %r1150, %r683;
	ld.global.u32 	%r684, [%rd15+16];
	xor.b32  	%r1149, %r1149, %r684;
$L__BB0_14:
	and.b32  	%r686, %r676, 2;
	setp.eq.s32 	%p16, %r686, 0;
	@%p16 bra 	$L__BB0_16;
	ld.global.u32 	%r687, [%rd15+20];
	xor.b32  	%r1153, %r1153, %r687;
	ld.global.u32 	%r688, [%rd15+24];
	xor.b32  	%r1152, %r1152, %r688;
	ld.global.u32 	%r689, [%rd15+28];
	xor.b32  	%r1151, %r1151, %r689;
	ld.global.u32 	%r690, [%rd15+32];
	xor.b32  	%r1150, %r1150, %r690;
	ld.global.u32 	%r691, [%rd15+36];
	xor.b32  	%r1149, %r1149, %r691;
$L__BB0_16:
	and.b32  	%r693, %r676, 4;
	setp.eq.s32 	%p17, %r693, 0;
	@%p17 bra 	$L__BB0_18;
	ld.global.u32 	%r694, [%rd15+40];
	xor.b32  	%r1153, %r1153, %r694;
	ld.global.u32 	%r695, [%rd15+44];
	xor.b32  	%r1152, %r1152, %r695;
	ld.global.u32 	%r696, [%rd15+48];
	xor.b32  	%r1151, %r1151, %r696;
	ld.global.u32 	%r697, [%rd15+52];
	xor.b32  	%r1150, %r1150, %r697;
	ld.global.u32 	%r698, [%rd15+56];
	xor.b32  	%r1149, %r1149, %r698;
$L__BB0_18:
	and.b32  	%r700, %r676, 8;
	setp.eq.s32 	%p18, %r700, 0;
	@%p18 bra 	$L__BB0_20;
	ld.global.u32 	%r701, [%rd15+60];
	xor.b32  	%r1153, %r1153, %r701;
	ld.global.u32 	%r702, [%rd15+64];
	xor.b32  	%r1152, %r1152, %r702;
	ld.global.u32 	%r703, [%rd15+68];
	xor.b32  	%r1151, %r1151, %r703;
	ld.global.u32 	%r704, [%rd15+72];
	xor.b32  	%r1150, %r1150, %r704;
	ld.global.u32 	%r705, [%rd15+76];
	xor.b32  	%r1149, %r1149, %r705;
$L__BB0_20:
	and.b32  	%r707, %r676, 16;
	setp.eq.s32 	%p19, %r707, 0;
	@%p19 bra 	$L__BB0_22;
	ld.global.u32 	%r708, [%rd15+80];
	xor.b32  	%r1153, %r1153, %r708;
	ld.global.u32 	%r709, [%rd15+84];
	xor.b32  	%r1152, %r1152, %r709;
	ld.global.u32 	%r710, [%rd15+88];
	xor.b32  	%r1151, %r1151, %r710;
	ld.global.u32 	%r711, [%rd15+92];
	xor.b32  	%r1150, %r1150, %r711;
	ld.global.u32 	%r712, [%rd15+96];
	xor.b32  	%r1149, %r1149, %r712;
$L__BB0_22:
	and.b32  	%r714, %r676, 32;
	setp.eq.s32 	%p20, %r714, 0;
	@%p20 bra 	$L__BB0_24;
	ld.global.u32 	%r715, [%rd15+100];
	xor.b32  	%r1153, %r1153, %r715;
	ld.global.u32 	%r716, [%rd15+104];
	xor.b32  	%r1152, %r1152, %r716;
	ld.global.u32 	%r717, [%rd15+108];
	xor.b32  	%r1151, %r1151, %r717;
	ld.global.u32 	%r718, [%rd15+112];
	xor.b32  	%r1150, %r1150, %r718;
	ld.global.u32 	%r719, [%rd15+116];
	xor.b32  	%r1149, %r1149, %r719;
$L__BB0_24:
	and.b32  	%r721, %r676, 64;
	setp.eq.s32 	%p21, %r721, 0;
	@%p21 bra 	$L__BB0_26;
	ld.global.u32 	%r722, [%rd15+120];
	xor.b32  	%r1153, %r1153, %r722;
	ld.global.u32 	%r723, [%rd15+124];
	xor.b32  	%r1152, %r1152, %r723;
	ld.global.u32 	%r724, [%rd15+128];
	xor.b32  	%r1151, %r1151, %r724;
	ld.global.u32 	%r725, [%rd15+132];
	xor.b32  	%r1150, %r1150, %r725;
	ld.global.u32 	%r726, [%rd15+136];
	xor.b32  	%r1149, %r1149, %r726;
$L__BB0_26:
	and.b32  	%r728, %r676, 128;
	setp.eq.s32 	%p22, %r728, 0;
	@%p22 bra 	$L__BB0_28;
	ld.global.u32 	%r729, [%rd15+140];
	xor.b32  	%r1153, %r1153, %r729;
	ld.global.u32 	%r730, [%rd15+144];
	xor.b32  	%r1152, %r1152, %r730;
	ld.global.u32 	%r731, [%rd15+148];
	xor.b32  	%r1151, %r1151, %r731;
	ld.global.u32 	%r732, [%rd15+152];
	xor.b32  	%r1150, %r1150, %r732;
	ld.global.u32 	%r733, [%rd15+156];
	xor.b32  	%r1149, %r1149, %r733;
$L__BB0_28:
	and.b32  	%r735, %r676, 256;
	setp.eq.s32 	%p23, %r735, 0;
	@%p23 bra 	$L__BB0_30;
	ld.global.u32 	%r736, [%rd15+160];
	xor.b32  	%r1153, %r1153, %r736;
	ld.global.u32 	%r737, [%rd15+164];
	xor.b32  	%r1152, %r1152, %r737;
	ld.global.u32 	%r738, [%rd15+168];
	xor.b32  	%r1151, %r1151, %r738;
	ld.global.u32 	%r739, [%rd15+172];
	xor.b32  	%r1150, %r1150, %r739;
	ld.global.u32 	%r740, [%rd15+176];
	xor.b32  	%r1149, %r1149, %r740;
$L__BB0_30:
	and.b32  	%r742, %r676, 512;
	setp.eq.s32 	%p24, %r742, 0;
	@%p24 bra 	$L__BB0_32;
	ld.global.u32 	%r743, [%rd15+180];
	xor.b32  	%r1153, %r1153, %r743;
	ld.global.u32 	%r744, [%rd15+184];
	xor.b32  	%r1152, %r1152, %r744;
	ld.global.u32 	%r745, [%rd15+188];
	xor.b32  	%r1151, %r1151, %r745;
	ld.global.u32 	%r746, [%rd15+192];
	xor.b32  	%r1150, %r1150, %r746;
	ld.global.u32 	%r747, [%rd15+196];
	xor.b32  	%r1149, %r1149, %r747;
$L__BB0_32:
	and.b32  	%r749, %r676, 1024;
	setp.eq.s32 	%p25, %r749, 0;
	@%p25 bra 	$L__BB0_34;
	ld.global.u32 	%r750, [%rd15+200];
	xor.b32  	%r1153, %r1153, %r750;
	ld.global.u32 	%r751, [%rd15+204];
	xor.b32  	%r1152, %r1152, %r751;
	ld.global.u32 	%r752, [%rd15+208];
	xor.b32  	%r1151, %r1151, %r752;
	ld.global.u32 	%r753, [%rd15+212];
	xor.b32  	%r1150, %r1150, %r753;
	ld.global.u32 	%r754, [%rd15+216];
	xor.b32  	%r1149, %r1149, %r754;
$L__BB0_34:
	and.b32  	%r756, %r676, 2048;
	setp.eq.s32 	%p26, %r756, 0;
	@%p26 bra 	$L__BB0_36;
	ld.global.u32 	%r757, [%rd15+220];
	xor.b32  	%r1153, %r1153, %r757;
	ld.global.u32 	%r758, [%rd15+224];
	xor.b32  	%r1152, %r1152, %r758;
	ld.global.u32 	%r759, [%rd15+228];
	xor.b32  	%r1151, %r1151, %r759;
	ld.global.u32 	%r760, [%rd15+232];
	xor.b32  	%r1150, %r1150, %r760;
	ld.global.u32 	%r761, [%rd15+236];
	xor.b32  	%r1149, %r1149, %r761;
$L__BB0_36:
	and.b32  	%r763, %r676, 4096;
	setp.eq.s32 	%p27, %r763, 0;
	@%p27 bra 	$L__BB0_38;
	ld.global.u32 	%r764, [%rd15+240];
	xor.b32  	%r1153, %r1153, %r764;
	ld.global.u32 	%r765, [%rd15+244];
	xor.b32  	%r1152, %r1152, %r765;
	ld.global.u32 	%r766, [%rd15+248];
	xor.b32  	%r1151, %r1151, %r766;
	ld.global.u32 	%r767, [%rd15+252];
	xor.b32  	%r1150, %r1150, %r767;
	ld.global.u32 	%r768, [%rd15+256];
	xor.b32  	%r1149, %r1149, %r768;
$L__BB0_38:
	and.b32  	%r770, %r676, 8192;
	setp.eq.s32 	%p28, %r770, 0;
	@%p28 bra 	$L__BB0_40;
	ld.global.u32 	%r771, [%rd15+260];
	xor.b32  	%r1153, %r1153, %r771;
	ld.global.u32 	%r772, [%rd15+264];
	xor.b32  	%r1152, %r1152, %r772;
	ld.global.u32 	%r773, [%rd15+268];
	xor.b32  	%r1151, %r1151, %r773;
	ld.global.u32 	%r774, [%rd15+272];
	xor.b32  	%r1150, %r1150, %r774;
	ld.global.u32 	%r775, [%rd15+276];
	xor.b32  	%r1149, %r1149, %r775;
$L__BB0_40:
	and.b32  	%r777, %r676, 16384;
	setp.eq.s32 	%p29, %r777, 0;
	@%p29 bra 	$L__BB0_42;
	ld.global.u32 	%r778, [%rd15+280];
	xor.b32  	%r1153, %r1153, %r778;
	ld.global.u32 	%r779, [%rd15+284];
	xor.b32  	%r1152, %r1152, %r779;
	ld.global.u32 	%r780, [%rd15+288];
	xor.b32  	%r1151, %r1151, %r780;
	ld.global.u32 	%r781, [%rd15+292];
	xor.b32  	%r1150, %r1150, %r781;
	ld.global.u32 	%r782, [%rd15+296];
	xor.b32  	%r1149, %r1149, %r782;
$L__BB0_42:
	and.b32  	%r784, %r676, 32768;
	setp.eq.s32 	%p30, %r784, 0;
	@%p30 bra 	$L__BB0_44;
	ld.global.u32 	%r785, [%rd15+300];
	xor.b32  	%r1153, %r1153, %r785;
	ld.global.u32 	%r786, [%rd15+304];
	xor.b32  	%r1152, %r1152, %r786;
	ld.global.u32 	%r787, [%rd15+308];
	xor.b32  	%r1151, %r1151, %r787;
	ld.global.u32 	%r788, [%rd15+312];
	xor.b32  	%r1150, %r1150, %r788;
	ld.global.u32 	%r789, [%rd15+316];
	xor.b32  	%r1149, %r1149, %r789;
$L__BB0_44:
	add.s32 	%r1148, %r1148, 16;
	setp.ne.s32 	%p31, %r1148, 32;
	@%p31 bra 	$L__BB0_12;
	mad.lo.s32 	%r790, %r1142, -31, %r35;
	add.s32 	%r1142, %r790, 1;
	setp.ne.s32 	%p32, %r1142, 5;
	@%p32 bra 	$L__BB0_11;
	st.local.u32 	[%rd2+4], %r1153;
	st.local.v2.u32 	[%rd2+8], {%r1152, %r1151};
	st.local.v2.u32 	[%rd2+16], {%r1150, %r1149};
	setp.eq.s64 	%p33, %rd13, 1;
	@%p33 bra 	$L__BB0_121;
	mov.b32 	%r1149, 0;
	mov.u32 	%r1150, %r1149;
	mov.u32 	%r1151, %r1149;
	mov.u32 	%r1152, %r1149;
	mov.u32 	%r1153, %r1149;
	mov.u32 	%r1234, %r1149;
$L__BB0_48:
	mul.wide.u32 	%rd58, %r1234, 4;
	add.s64 	%rd59, %rd2, %rd58;
	ld.local.u32 	%r210, [%rd59+4];
	shl.b32 	%r211, %r1234, 5;
	mov.b32 	%r1240, 0;
$L__BB0_49:
	.pragma "nounroll";
	shr.u32 	%r793, %r210, %r1240;
	and.b32  	%r794, %r793, 1;
	setp.eq.b32 	%p34, %r794, 1;
	not.pred 	%p35, %p34;
	add.s32 	%r795, %r211, %r1240;
	mul.lo.s32 	%r796, %r795, 5;
	mul.wide.u32 	%rd60, %r796, 4;
	add.s64 	%rd16, %rd14, %rd60;
	@%p35 bra 	$L__BB0_51;
	ld.global.u32 	%r797, [%rd16];
	xor.b32  	%r1153, %r1153, %r797;
	ld.global.u32 	%r798, [%rd16+4];
	xor.b32  	%r1152, %r1152, %r798;
	ld.global.u32 	%r799, [%rd16+8];
	xor.b32  	%r1151, %r1151, %r799;
	ld.global.u32 	%r800, [%rd16+12];
	xor.b32  	%r1150, %r1150, %r800;
	ld.global.u32 	%r801, [%rd16+16];
	xor.b32  	%r1149, %r1149, %r801;
$L__BB0_51:
	and.b32  	%r803, %r793, 2;
	setp.eq.s32 	%p36, %r803, 0;
	@%p36 bra 	$L__BB0_53;
	ld.global.u32 	%r804, [%rd16+20];
	xor.b32  	%r1153, %r1153, %r804;
	ld.global.u32 	%r805, [%rd16+24];
	xor.b32  	%r1152, %r1152, %r805;
	ld.global.u32 	%r806, [%rd16+28];
	xor.b32  	%r1151, %r1151, %r806;
	ld.global.u32 	%r807, [%rd16+32];
	xor.b32  	%r1150, %r1150, %r807;
	ld.global.u32 	%r808, [%rd16+36];
	xor.b32  	%r1149, %r1149, %r808;
$L__BB0_53:
	and.b32  	%r810, %r793, 4;
	setp.eq.s32 	%p37, %r810, 0;
	@%p37 bra 	$L__BB0_55;
	ld.global.u32 	%r811, [%rd16+40];
	xor.b32  	%r1153, %r1153, %r811;
	ld.global.u32 	%r812, [%rd16+44];
	xor.b32  	%r1152, %r1152, %r812;
	ld.global.u32 	%r813, [%rd16+48];
	xor.b32  	%r1151, %r1151, %r813;
	ld.global.u32 	%r814, [%rd16+52];
	xor.b32  	%r1150, %r1150, %r814;
	ld.global.u32 	%r815, [%rd16+56];
	xor.b32  	%r1149, %r1149, %r815;
$L__BB0_55:
	and.b32  	%r817, %r793, 8;
	setp.eq.s32 	%p38, %r817, 0;
	@%p38 bra 	$L__BB0_57;
	ld.global.u32 	%r818, [%rd16+60];
	xor.b32  	%r1153, %r1153, %r818;
	ld.global.u32 	%r819, [%rd16+64];
	xor.b32  	%r1152, %r1152, %r819;
	ld.global.u32 	%r820, [%rd16+68];
	xor.b32  	%r1151, %r1151, %r820;
	ld.global.u32 	%r821, [%rd16+72];
	xor.b32  	%r1150, %r1150, %r821;
	ld.global.u32 	%r822, [%rd16+76];
	xor.b32  	%r1149, %r1149, %r822;
$L__BB0_57:
	and.b32  	%r824, %r793, 16;
	setp.eq.s32 	%p39, %r824, 0;
	@%p39 bra 	$L__BB0_59;
	ld.global.u32 	%r825, [%rd16+80];
	xor.b32  	%r1153, %r1153, %r825;
	ld.global.u32 	%r826, [%rd16+84];
	xor.b32  	%r1152, %r1152, %r826;
	ld.global.u32 	%r827, [%rd16+88];
	xor.b32  	%r1151, %r1151, %r827;
	ld.global.u32 	%r828, [%rd16+92];
	xor.b32  	%r1150, %r1150, %r828;
	ld.global.u32 	%r829, [%rd16+96];
	xor.b32  	%r1149, %r1149, %r829;
$L__BB0_59:
	and.b32  	%r831, %r793, 32;
	setp.eq.s32 	%p40, %r831, 0;
	@%p40 bra 	$L__BB0_61;
	ld.global.u32 	%r832, [%rd16+100];
	xor.b32  	%r1153, %r1153, %r832;
	ld.global.u32 	%r833, [%rd16+104];
	xor.b32  	%r1152, %r1152, %r833;
	ld.global.u32 	%r834, [%rd16+108];
	xor.b32  	%r1151, %r1151, %r834;
	ld.global.u32 	%r835, [%rd16+112];
	xor.b32  	%r1150, %r1150, %r835;
	ld.global.u32 	%r836, [%rd16+116];
	xor.b32  	%r1149, %r1149, %r836;
$L__BB0_61:
	and.b32  	%r838, %r793, 64;
	setp.eq.s32 	%p41, %r838, 0;
	@%p41 bra 	$L__BB0_63;
	ld.global.u32 	%r839, [%rd16+120];
	xor.b32  	%r1153, %r1153, %r839;
	ld.global.u32 	%r840, [%rd16+124];
	xor.b32  	%r1152, %r1152, %r840;
	ld.global.u32 	%r841, [%rd16+128];
	xor.b32  	%r1151, %r1151, %r841;
	ld.global.u32 	%r842, [%rd16+132];
	xor.b32  	%r1150, %r1150, %r842;
	ld.global.u32 	%r843, [%rd16+136];
	xor.b32  	%r1149, %r1149, %r843;
$L__BB0_63:
	and.b32  	%r845, %r793, 128;
	setp.eq.s32 	%p42, %r845, 0;
	@%p42 bra 	$L__BB0_65;
	ld.global.u32 	%r846, [%rd16+140];
	xor.b32  	%r1153, %r1153, %r846;
	ld.global.u32 	%r847, [%rd16+144];
	xor.b32  	%r1152, %r1152, %r847;
	ld.global.u32 	%r848, [%rd16+148];
	xor.b32  	%r1151, %r1151, %r848;
	ld.global.u32 	%r849, [%rd16+152];
	xor.b32  	%r1150, %r1150, %r849;
	ld.global.u32 	%r850, [%rd16+156];
	xor.b32  	%r1149, %r1149, %r850;
$L__BB0_65:
	and.b32  	%r852, %r793, 256;
	setp.eq.s32 	%p43, %r852, 0;
	@%p43 bra 	$L__BB0_67;
	ld.global.u32 	%r853, [%rd16+160];
	xor.b32  	%r1153, %r1153, %r853;
	ld.global.u32 	%r854, [%rd16+164];
	xor.b32  	%r1152, %r1152, %r854;
	ld.global.u32 	%r855, [%rd16+168];
	xor.b32  	%r1151, %r1151, %r855;
	ld.global.u32 	%r856, [%rd16+172];
	xor.b32  	%r1150, %r1150, %r856;
	ld.global.u32 	%r857, [%rd16+176];
	xor.b32  	%r1149, %r1149, %r857;
$L__BB0_67:
	and.b32  	%r859, %r793, 512;
	setp.eq.s32 	%p44, %r859, 0;
	@%p44 bra 	$L__BB0_69;
	ld.global.u32 	%r860, [%rd16+180];
	xor.b32  	%r1153, %r1153, %r860;
	ld.global.u32 	%r861, [%rd16+184];
	xor.b32  	%r1152, %r1152, %r861;
	ld.global.u32 	%r862, [%rd16+188];
	xor.b32  	%r1151, %r1151, %r862;
	ld.global.u32 	%r863, [%rd16+192];
	xor.b32  	%r1150, %r1150, %r863;
	ld.global.u32 	%r864, [%rd16+196];
	xor.b32  	%r1149, %r1149, %r864;
$L__BB0_69:
	and.b32  	%r866, %r793, 1024;
	setp.eq.s32 	%p45, %r866, 0;
	@%p45 bra 	$L__BB0_71;
	ld.global.u32 	%r867, [%rd16+200];
	xor.b32  	%r1153, %r1153, %r867;
	ld.global.u32 	%r868, [%rd16+204];
	xor.b32  	%r1152, %r1152, %r868;
	ld.global.u32 	%r869, [%rd16+208];
	xor.b32  	%r1151, %r1151, %r869;
	ld.global.u32 	%r870, [%rd16+212];
	xor.b32  	%r1150, %r1150, %r870;
	ld.global.u32 	%r871, [%rd16+216];
	xor.b32  	%r1149, %r1149, %r871;
$L__BB0_71:
	and.b32  	%r873, %r793, 2048;
	setp.eq.s32 	%p46, %r873, 0;
	@%p46 bra 	$L__BB0_73;
	ld.global.u32 	%r874, [%rd16+220];
	xor.b32  	%r1153, %r1153, %r874;
	ld.global.u32 	%r875, [%rd16+224];
	xor.b32  	%r1152, %r1152, %r875;
	ld.global.u32 	%r876, [%rd16+228];
	xor.b32  	%r1151, %r1151, %r876;
	ld.global.u32 	%r877, [%rd16+232];
	xor.b32  	%r1150, %r1150, %r877;
	ld.global.u32 	%r878, [%rd16+236];
	xor.b32  	%r1149, %r1149, %r878;
$L__BB0_73:
	and.b32  	%r880, %r793, 4096;
	setp.eq.s32 	%p47, %r880, 0;
	@%p47 bra 	$L__BB0_75;
	ld.global.u32 	%r881, [%rd16+240];
	xor.b32  	%r1153, %r1153, %r881;
	ld.global.u32 	%r882, [%rd16+244];
	xor.b32  	%r1152, %r1152, %r882;
	ld.global.u32 	%r883, [%rd16+248];
	xor.b32  	%r1151, %r1151, %r883;
	ld.global.u32 	%r884, [%rd16+252];
	xor.b32  	%r1150, %r1150, %r884;
	ld.global.u32 	%r885, [%rd16+256];
	xor.b32  	%r1149, %r1149, %r885;
$L__BB0_75:
	and.b32  	%r887, %r793, 8192;
	setp.eq.s32 	%p48, %r887, 0;
	@%p48 bra 	$L__BB0_77;
	ld.global.u32 	%r888, [%rd16+260];
	xor.b32  	%r1153, %r1153, %r888;
	ld.global.u32 	%r889, [%rd16+264];
	xor.b32  	%r1152, %r1152, %r889;
	ld.global.u32 	%r890, [%rd16+268];
	xor.b32  	%r1151, %r1151, %r890;
	ld.global.u32 	%r891, [%rd16+272];
	xor.b32  	%r1150, %r1150, %r891;
	ld.global.u32 	%r892, [%rd16+276];
	xor.b32  	%r1149, %r1149, %r892;
$L__BB0_77:
	and.b32  	%r894, %r793, 16384;
	setp.eq.s32 	%p49, %r894, 0;
	@%p49 bra 	$L__BB0_79;
	ld.global.u32 	%r895, [%rd16+280];
	xor.b32  	%r1153, %r1153, %r895;
	ld.global.u32 	%r896, [%rd16+284];
	xor.b32  	%r1152, %r1152, %r896;
	ld.global.u32 	%r897, [%rd16+288];
	xor.b32  	%r1151, %r1151, %r897;
	ld.global.u32 	%r898, [%rd16+292];
	xor.b32  	%r1150, %r1150, %r898;
	ld.global.u32 	%r899, [%rd16+296];
	xor.b32  	%r1149, %r1149, %r899;
$L__BB0_79:
	and.b32  	%r901, %r793, 32768;
	setp.eq.s32 	%p50, %r901, 0;
	@%p50 bra 	$L__BB0_81;
	ld.global.u32 	%r902, [%rd16+300];
	xor.b32  	%r1153, %r1153, %r902;
	ld.global.u32 	%r903, [%rd16+304];
	xor.b32  	%r1152, %r1152, %r903;
	ld.global.u32 	%r904, [%rd16+308];
	xor.b32  	%r1151, %r1151, %r904;
	ld.global.u32 	%r905, [%rd16+312];
	xor.b32  	%r1150, %r1150, %r905;
	ld.global.u32 	%r906, [%rd16+316];
	xor.b32  	%r1149, %r1149, %r906;
$L__BB0_81:
	add.s32 	%r1240, %r1240, 16;
	setp.ne.s32 	%p51, %r1240, 32;
	@%p51 bra 	$L__BB0_49;
	mad.lo.s32 	%r907, %r1234, -31, %r211;
	add.s32 	%r1234, %r907, 1;
	setp.ne.s32 	%p52, %r1234, 5;
	@%p52 bra 	$L__BB0_48;
	st.local.u32 	[%rd2+4], %r1153;
	st.local.v2.u32 	[%rd2+8], {%r1152, %r1151};
	st.local.v2.u32 	[%rd2+16], {%r1150, %r1149};
	setp.ne.s64 	%p53, %rd13, 3;
	@%p53 bra 	$L__BB0_121;
	mov.b32 	%r1149, 0;
	mov.u32 	%r1150, %r1149;
	mov.u32 	%r1151, %r1149;
	mov.u32 	%r1152, %r1149;
	mov.u32 	%r1153, %r1149;
	mov.u32 	%r1326, %r1149;
$L__BB0_85:
	mul.wide.u32 	%rd61, %r1326, 4;
	add.s64 	%rd62, %rd2, %rd61;
	ld.local.u32 	%r386, [%rd62+4];
	shl.b32 	%r387, %r1326, 5;
	mov.b32 	%r1332, 0;
$L__BB0_86:
	.pragma "nounroll";
	shr.u32 	%r910, %r386, %r1332;
	and.b32  	%r911, %r910, 1;
	setp.eq.b32 	%p54, %r911, 1;
	not.pred 	%p55, %p54;
	add.s32 	%r912, %r387, %r1332;
	mul.lo.s32 	%r913, %r912, 5;
	mul.wide.u32 	%rd63, %r913, 4;
	add.s64 	%rd17, %rd14, %rd63;
	@%p55 bra 	$L__BB0_88;
	ld.global.u32 	%r914, [%rd17];
	xor.b32  	%r1153, %r1153, %r914;
	ld.global.u32 	%r915, [%rd17+4];
	xor.b32  	%r1152, %r1152, %r915;
	ld.global.u32 	%r916, [%rd17+8];
	xor.b32  	%r1151, %r1151, %r916;
	ld.global.u32 	%r917, [%rd17+12];
	xor.b32  	%r1150, %r1150, %r917;
	ld.global.u32 	%r918, [%rd17+16];
	xor.b32  	%r1149, %r1149, %r918;
$L__BB0_88:
	and.b32  	%r920, %r910, 2;
	setp.eq.s32 	%p56, %r920, 0;
	@%p56 bra 	$L__BB0_90;
	ld.global.u32 	%r921, [%rd17+20];
	xor.b32  	%r1153, %r1153, %r921;
	ld.global.u32 	%r922, [%rd17+24];
	xor.b32  	%r1152, %r1152, %r922;
	ld.global.u32 	%r923, [%rd17+28];
	xor.b32  	%r1151, %r1151, %r923;
	ld.global.u32 	%r924, [%rd17+32];
	xor.b32  	%r1150, %r1150, %r924;
	ld.global.u32 	%r925, [%rd17+36];
	xor.b32  	%r1149, %r1149, %r925;
$L__BB0_90:
	and.b32  	%r927, %r910, 4;
	setp.eq.s32 	%p57, %r927, 0;
	@%p57 bra 	$L__BB0_92;
	ld.global.u32 	%r928, [%rd17+40];
	xor.b32  	%r1153, %r1153, %r928;
	ld.global.u32 	%r929, [%rd17+44];
	xor.b32  	%r1152, %r1152, %r929;
	ld.global.u32 	%r930, [%rd17+48];
	xor.b32  	%r1151, %r1151, %r930;
	ld.global.u32 	%r931, [%rd17+52];
	xor.b32  	%r1150, %r1150, %r931;
	ld.global.u32 	%r932, [%rd17+56];
	xor.b32  	%r1149, %r1149, %r932;
$L__BB0_92:
	and.b32  	%r934, %r910, 8;
	setp.eq.s32 	%p58, %r934, 0;
	@%p58 bra 	$L__BB0_94;
	ld.global.u32 	%r935, [%rd17+60];
	xor.b32  	%r1153, %r1153, %r935;
	ld.global.u32 	%r936, [%rd17+64];
	xor.b32  	%r1152, %r1152, %r936;
	ld.global.u32 	%r937, [%rd17+68];
	xor.b32  	%r1151, %r1151, %r937;
	ld.global.u32 	%r938, [%rd17+72];
	xor.b32  	%r1150, %r1150, %r938;
	ld.global.u32 	%r939, [%rd17+76];
	xor.b32  	%r1149, %r1149, %r939;
$L__BB0_94:
	and.b32  	%r941, %r910, 16;
	setp.eq.s32 	%p59, %r941, 0;
	@%p59 bra 	$L__BB0_96;
	ld.global.u32 	%r942, [%rd17+80];
	xor.b32  	%r1153, %r1153, %r942;
	ld.global.u32 	%r943, [%rd17+84];
	xor.b32  	%r1152, %r1152, %r943;
	ld.global.u32 	%r944, [%rd17+88];
	xor.b32  	%r1151, %r1151, %r944;
	ld.global.u32 	%r945, [%rd17+92];
	xor.b32  	%r1150, %r1150, %r945;
	ld.global.u32 	%r946, [%rd17+96];
	xor.b32  	%r1149, %r1149, %r946;
$L__BB0_96:
	and.b32  	%r948, %r910, 32;
	setp.eq.s32 	%p60, %r948, 0;
	@%p60 bra 	$L__BB0_98;
	ld.global.u32 	%r949, [%rd17+100];
	xor.b32  	%r1153, %r1153, %r949;
	ld.global.u32 	%r950, [%rd17+104];
	xor.b32  	%r1152, %r1152, %r950;
	ld.global.u32 	%r951, [%rd17+108];
	xor.b32  	%r1151, %r1151, %r951;
	ld.global.u32 	%r952, [%rd17+112];
	xor.b32  	%r1150, %r1150, %r952;
	ld.global.u32 	%r953, [%rd17+116];
	xor.b32  	%r1149, %r1149, %r953;
$L__BB0_98:
	and.b32  	%r955, %r910, 64;
	setp.eq.s32 	%p61, %r955, 0;
	@%p61 bra 	$L__BB0_100;
	ld.global.u32 	%r956, [%rd17+120];
	xor.b32  	%r1153, %r1153, %r956;
	ld.global.u32 	%r957, [%rd17+124];
	xor.b32  	%r1152, %r1152, %r957;
	ld.global.u32 	%r958, [%rd17+128];
	xor.b32  	%r1151, %r1151, %r958;
	ld.global.u32 	%r959, [%rd17+132];
	xor.b32  	%r1150, %r1150, %r959;
	ld.global.u32 	%r960, [%rd17+136];
	xor.b32  	%r1149, %r1149, %r960;
$L__BB0_100:
	and.b32  	%r962, %r910, 128;
	setp.eq.s32 	%p62, %r962, 0;
	@%p62 bra 	$L__BB0_102;
	ld.global.u32 	%r963, [%rd17+140];
	xor.b32  	%r1153, %r1153, %r963;
	ld.global.u32 	%r964, [%rd17+144];
	xor.b32  	%r1152, %r1152, %r964;
	ld.global.u32 	%r965, [%rd17+148];
	xor.b32  	%r1151, %r1151, %r965;
	ld.global.u32 	%r966, [%rd17+152];
	xor.b32  	%r1150, %r1150, %r966;
	ld.global.u32 	%r967, [%rd17+156];
	xor.b32  	%r1149, %r1149, %r967;
$L__BB0_102:
	and.b32  	%r969, %r910, 256;
	setp.eq.s32 	%p63, %r969, 0;
	@%p63 bra 	$L__BB0_104;
	ld.global.u32 	%r970, [%rd17+160];
	xor.b32  	%r1153, %r1153, %r970;
	ld.global.u32 	%r971, [%rd17+164];
	xor.b32  	%r1152, %r1152, %r971;
	ld.global.u32 	%r972, [%rd17+168];
	xor.b32  	%r1151, %r1151, %r972;
	ld.global.u32 	%r973, [%rd17+172];
	xor.b32  	%r1150, %r1150, %r973;
	ld.global.u32 	%r974, [%rd17+176];
	xor.b32  	%r1149, %r1149, %r974;
$L__BB0_104:
	and.b32  	%r976, %r910, 512;
	setp.eq.s32 	%p64, %r976, 0;
	@%p64 bra 	$L__BB0_106;
	ld.global.u32 	%r977, [%rd17+180];
	xor.b32  	%r1153, %r1153, %r977;
	ld.global.u32 	%r978, [%rd17+184];
	xor.b32  	%r1152, %r1152, %r978;
	ld.global.u32 	%r979, [%rd17+188];
	xor.b32  	%r1151, %r1151, %r979;
	ld.global.u32 	%r980, [%rd17+192];
	xor.b32  	%r1150, %r1150, %r980;
	ld.global.u32 	%r981, [%rd17+196];
	xor.b32  	%r1149, %r1149, %r981;
$L__BB0_106:
	and.b32  	%r983, %r910, 1024;
	setp.eq.s32 	%p65, %r983, 0;
	@%p65 bra 	$L__BB0_108;
	ld.global.u32 	%r984, [%rd17+200];
	xor.b32  	%r1153, %r1153, %r984;
	ld.global.u32 	%r985, [%rd17+204];
	xor.b32  	%r1152, %r1152, %r985;
	ld.global.u32 	%r986, [%rd17+208];
	xor.b32  	%r1151, %r1151, %r986;
	ld.global.u32 	%r987, [%rd17+212];
	xor.b32  	%r1150, %r1150, %r987;
	ld.global.u32 	%r988, [%rd17+216];
	xor.b32  	%r1149, %r1149, %r988;
$L__BB0_108:
	and.b32  	%r990, %r910, 2048;
	setp.eq.s32 	%p66, %r990, 0;
	@%p66 bra 	$L__BB0_110;
	ld.global.u32 	%r991, [%rd17+220];
	xor.b32  	%r1153, %r1153, %r991;
	ld.global.u32 	%r992, [%rd17+224];
	xor.b32  	%r1152, %r1152, %r992;
	ld.global.u32 	%r993, [%rd17+228];
	xor.b32  	%r1151, %r1151, %r993;
	ld.global.u32 	%r994, [%rd17+232];
	xor.b32  	%r1150, %r1150, %r994;
	ld.global.u32 	%r995, [%rd17+236];
	xor.b32  	%r1149, %r1149, %r995;
$L__BB0_110:
	and.b32  	%r997, %r910, 4096;
	setp.eq.s32 	%p67, %r997, 0;
	@%p67 bra 	$L__BB0_112;
	ld.global.u32 	%r998, [%rd17+240];
	xor.b32  	%r1153, %r1153, %r998;
	ld.global.u32 	%r999, [%rd17+244];
	xor.b32  	%r1152, %r1152, %r999;
	ld.global.u32 	%r1000, [%rd17+248];
	xor.b32  	%r1151, %r1151, %r1000;
	ld.global.u32 	%r1001, [%rd17+252];
	xor.b32  	%r1150, %r1150, %r1001;
	ld.global.u32 	%r1002, [%rd17+256];
	xor.b32  	%r1149, %r1149, %r1002;
$L__BB0_112:
	and.b32  	%r1004, %r910, 8192;
	setp.eq.s32 	%p68, %r1004, 0;
	@%p68 bra 	$L__BB0_114;
	ld.global.u32 	%r1005, [%rd17+260];
	xor.b32  	%r1153, %r1153, %r1005;
	ld.global.u32 	%r1006, [%rd17+264];
	xor.b32  	%r1152, %r1152, %r1006;
	ld.global.u32 	%r1007, [%rd17+268];
	xor.b32  	%r1151, %r1151, %r1007;
	ld.global.u32 	%r1008, [%rd17+272];
	xor.b32  	%r1150, %r1150, %r1008;
	ld.global.u32 	%r1009, [%rd17+276];
	xor.b32  	%r1149, %r1149, %r1009;
$L__BB0_114:
	and.b32  	%r1011, %r910, 16384;
	setp.eq.s32 	%p69, %r1011, 0;
	@%p69 bra 	$L__BB0_116;
	ld.global.u32 	%r1012, [%rd17+280];
	xor.b32  	%r1153, %r1153, %r1012;
	ld.global.u32 	%r1013, [%rd17+284];
	xor.b32  	%r1152, %r1152, %r1013;
	ld.global.u32 	%r1014, [%rd17+288];
	xor.b32  	%r1151, %r1151, %r1014;
	ld.global.u32 	%r1015, [%rd17+292];
	xor.b32  	%r1150, %r1150, %r1015;
	ld.global.u32 	%r1016, [%rd17+296];
	xor.b32  	%r1149, %r1149, %r1016;
$L__BB0_116:
	and.b32  	%r1018, %r910, 32768;
	setp.eq.s32 	%p70, %r1018, 0;
	@%p70 bra 	$L__BB0_118;
	ld.global.u32 	%r1019, [%rd17+300];
	xor.b32  	%r1153, %r1153, %r1019;
	ld.global.u32 	%r1020, [%rd17+304];
	xor.b32  	%r1152, %r1152, %r1020;
	ld.global.u32 	%r1021, [%rd17+308];
	xor.b32  	%r1151, %r1151, %r1021;
	ld.global.u32 	%r1022, [%rd17+312];
	xor.b32  	%r1150, %r1150, %r1022;
	ld.global.u32 	%r1023, [%rd17+316];
	xor.b32  	%r1149, %r1149, %r1023;
$L__BB0_118:
	add.s32 	%r1332, %r1332, 16;
	setp.ne.s32 	%p71, %r1332, 32;
	@%p71 bra 	$L__BB0_86;
	mad.lo.s32 	%r1024, %r1326, -31, %r387;
	add.s32 	%r1326, %r1024, 1;
	setp.ne.s32 	%p72, %r1326, 5;
	@%p72 bra 	$L__BB0_85;
	st.local.u32 	[%rd2+4], %r1153;
	st.local.v2.u32 	[%rd2+8], {%r1152, %r1151};
	st.local.v2.u32 	[%rd2+16], {%r1150, %r1149};
$L__BB0_121:
	shr.u64 	%rd100, %rd12, 2;
	add.s32 	%r1136, %r1136, 1;
	setp.gt.u64 	%p73, %rd12, 3;
	@%p73 bra 	$L__BB0_9;
$L__BB0_122:
	ld.param.u64 	%rd94, [EmpiricalNullFilter_param_4];
	shl.b32 	%r1025, %r8, 2;
	add.s32 	%r567, %r647, %r1025;
	cvta.to.global.u64 	%rd64, %rd94;
	shl.b64 	%rd65, %rd11, 2;
	add.s64 	%rd19, %rd64, %rd65;
	not.pred 	%p74, %p1;
	@%p74 bra 	$L__BB0_124;
	ld.global.f32 	%f585, [%rd19];
	st.shared.f32 	[%r567], %f585;
	cvta.to.global.u64 	%rd66, %rd30;
	add.s64 	%rd68, %rd66, %rd65;
	ld.global.f32 	%f586, [%rd68];
	cvta.to.global.u64 	%rd69, %rd31;
	add.s64 	%rd70, %rd69, %rd65;
	ld.global.f32 	%f587, [%rd70];
$L__BB0_124:
	add.s32 	%r568, %r6, %r1025;
	ld.const.u32 	%r1028, [kNInitial];
	setp.lt.s32 	%p75, %r1028, 1;
	@%p75 bra 	$L__BB0_195;
	setp.ne.s32 	%p76, %r8, 0;
	ld.const.u32 	%r1031, [kNStep];
	ld.const.u32 	%r569, [kCachePointerWidth];
	mul.lo.s32 	%r1032, %r3, %r569;
	neg.s32 	%r1033, %r1032;
	mul.wide.s32 	%rd71, %r1033, 4;
	add.s64 	%rd20, %rd99, %rd71;
	max.s32 	%r570, %r1031, 1;
	mul.f32 	%f188, %f587, 0f00000000;
	mov.f32 	%f687, 0f00000000;
	div.rn.f32 	%f189, %f687, %f188;
	mul.f32 	%f190, %f188, %f188;
	div.rn.f32 	%f191, %f687, %f190;
	div.rn.f32 	%f7, %f189, %f191;
	selp.b32 	%r1034, 3, 2, %p76;
	selp.b32 	%r1035, 2, 1, %p76;
	add.s32 	%r1036, %r5, -1;
	setp.eq.s32 	%p77, %r8, %r1036;
	selp.b32 	%r571, %r1035, %r1034, %p77;
	mov.f32 	%f684, 0fFF800000;
	mov.b32 	%r1457, 0;
	mov.b32 	%r1451, 716983765;
	mul.wide.s32 	%rd78, %r569, 4;
	mov.u32 	%r1430, %r1457;
	mov.u32 	%r1431, %r1457;
	mov.f32 	%f636, %f585;
$L__BB0_126:
	@%p74 bra 	$L__BB0_190;
	ld.const.u32 	%r581, [kNStep];
	setp.lt.s32 	%p79, %r581, 1;
	@%p79 bra 	$L__BB0_161;
	ld.const.u32 	%r1037, [kKernelHeight];
	setp.lt.s32 	%p80, %r1037, 1;
	@%p80 bra 	$L__BB0_155;
	mov.b32 	%r1432, 0;
$L__BB0_130:
	mov.f32 	%f602, 0f00000000;
	mov.b32 	%r1433, 0;
	mov.u64 	%rd101, %rd20;
	mov.f32 	%f601, %f602;
	mov.f32 	%f600, %f602;
$L__BB0_131:
	mul.wide.u32 	%rd72, %r1433, 4;
	add.s64 	%rd73, %rd1, %rd72;
	ld.global.u32 	%r1436, [%rd73];
	ld.global.u32 	%r585, [%rd73+4];
	setp.lt.s32 	%p86, %r585, %r1436;
	@%p86 bra 	$L__BB0_132;
	bra.uni 	$L__BB0_153;
$L__BB0_132:
	add.s64 	%rd101, %rd101, %rd78;
	add.s32 	%r1433, %r1433, 2;
	ld.const.u32 	%r1058, [kKernelHeight];
	shl.b32 	%r1059, %r1058, 1;
	setp.lt.s32 	%p100, %r1433, %r1059;
	@%p100 bra 	$L__BB0_131;
	mul.f32 	%f334, %f587, %f602;
	div.rn.f32 	%f335, %f601, %f334;
	sub.f32 	%f336, %f600, %f602;
	mul.f32 	%f337, %f602, %f336;
	mul.f32 	%f338, %f601, %f601;
	sub.f32 	%f339, %f337, %f338;
	mul.f32 	%f340, %f334, %f334;
	div.rn.f32 	%f341, %f339, %f340;
	div.rn.f32 	%f342, %f335, %f341;
	sub.f32 	%f636, %f636, %f342;
	add.s32 	%r1432, %r1432, 1;
	setp.eq.s32 	%p101, %r1432, %r570;
	@%p101 bra 	$L__BB0_161;
	bra.uni 	$L__BB0_130;
$L__BB0_134:
	.pragma "nounroll";
	mul.wide.s32 	%rd74, %r1436, 4;
	add.s64 	%rd22, %rd101, %rd74;
	ld.f32 	%f20, [%rd22];
	abs.f32 	%f200, %f20;
	setp.equ.f32 	%p88, %f200, 0f7F800000;
	@%p88 bra 	$L__BB0_136;
	sub.f32 	%f201, %f20, %f636;
	div.rn.f32 	%f202, %f201, %f587;
	neg.f32 	%f203, %f202;
	mul.f32 	%f204, %f202, %f203;
	mul.f32 	%f205, %f204, 0f3F000000;
	fma.rn.f32 	%f206, %f205, 0f3BBB989D, 0f3F000000;
	cvt.sat.f32.f32 	%f207, %f206;
	mov.f32 	%f208, 0f4B400001;
	mov.f32 	%f209, 0f437C0000;
	fma.rm.f32 	%f210, %f207, %f209, %f208;
	add.f32 	%f211, %f210, 0fCB40007F;
	neg.f32 	%f212, %f211;
	fma.rn.f32 	%f213, %f205, 0f3FB8AA3B, %f212;
	fma.rn.f32 	%f214, %f205, 0f32A57060, %f213;
	mov.b32 	%r1043, %f210;
	shl.b32 	%r1044, %r1043, 23;
	mov.b32 	%f215, %r1044;
	ex2.approx.ftz.f32 	%f216, %f214;
	mul.f32 	%f217, %f216, %f215;
	add.f32 	%f602, %f602, %f217;
	mul.f32 	%f218, %f202, %f217;
	add.f32 	%f601, %f601, %f218;
	fma.rn.f32 	%f600, %f202, %f218, %f600;
$L__BB0_136:
	ld.f32 	%f27, [%rd22+4];
	abs.f32 	%f219, %f27;
	setp.equ.f32 	%p89, %f219, 0f7F800000;
	@%p89 bra 	$L__BB0_138;
	sub.f32 	%f220, %f27, %f636;
	div.rn.f32 	%f221, %f220, %f587;
	neg.f32 	%f222, %f221;
	mul.f32 	%f223, %f221, %f222;
	mul.f32 	%f224, %f223, 0f3F000000;
	fma.rn.f32 	%f225, %f224, 0f3BBB989D, 0f3F000000;
	cvt.sat.f32.f32 	%f226, %f225;
	mov.f32 	%f227, 0f4B400001;
	mov.f32 	%f228, 0f437C0000;
	fma.rm.f32 	%f229, %f226, %f228, %f227;
	add.f32 	%f230, %f229, 0fCB40007F;
	neg.f32 	%f231, %f230;
	fma.rn.f32 	%f232, %f224, 0f3FB8AA3B, %f231;
	fma.rn.f32 	%f233, %f224, 0f32A57060, %f232;
	mov.b32 	%r1045, %f229;
	shl.b32 	%r1046, %r1045, 23;
	mov.b32 	%f234, %r1046;
	ex2.approx.ftz.f32 	%f235, %f233;
	mul.f32 	%f236, %f235, %f234;
	add.f32 	%f602, %f602, %f236;
	mul.f32 	%f237, %f221, %f236;
	add.f32 	%f601, %f601, %f237;
	fma.rn.f32 	%f600, %f221, %f237, %f600;
$L__BB0_138:
	ld.f32 	%f34, [%rd22+8];
	abs.f32 	%f238, %f34;
	setp.equ.f32 	%p90, %f238, 0f7F800000;
	@%p90 bra 	$L__BB0_140;
	sub.f32 	%f239, %f34, %f636;
	div.rn.f32 	%f240, %f239, %f587;
	neg.f32 	%f241, %f240;
	mul.f32 	%f242, %f240, %f241;
	mul.f32 	%f243, %f242, 0f3F000000;
	fma.rn.f32 	%f244, %f243, 0f3BBB989D, 0f3F000000;
	cvt.sat.f32.f32 	%f245, %f244;
	mov.f32 	%f246, 0f4B400001;
	mov.f32 	%f247, 0f437C0000;
	fma.rm.f32 	%f248, %f245, %f247, %f246;
	add.f32 	%f249, %f248, 0fCB40007F;
	neg.f32 	%f250, %f249;
	fma.rn.f32 	%f251, %f243, 0f3FB8AA3B, %f250;
	fma.rn.f32 	%f252, %f243, 0f32A57060, %f251;
	mov.b32 	%r1047, %f248;
	shl.b32 	%r1048, %r1047, 23;
	mov.b32 	%f253, %r1048;
	ex2.approx.ftz.f32 	%f254, %f252;
	mul.f32 	%f255, %f254, %f253;
	add.f32 	%f602, %f602, %f255;
	mul.f32 	%f256, %f240, %f255;
	add.f32 	%f601, %f601, %f256;
	fma.rn.f32 	%f600, %f240, %f256, %f600;
$L__BB0_140:
	ld.f32 	%f41, [%rd22+12];
	abs.f32 	%f257, %f41;
	setp.equ.f32 	%p91, %f257, 0f7F800000;
	@%p91 bra 	$L__BB0_142;
	sub.f32 	%f258, %f41, %f636;
	div.rn.f32 	%f259, %f258, %f587;
	neg.f32 	%f260, %f259;
	mul.f32 	%f261, %f259, %f260;
	mul.f32 	%f262, %f261, 0f3F000000;
	fma.rn.f32 	%f263, %f262, 0f3BBB989D, 0f3F000000;
	cvt.sat.f32.f32 	%f264, %f263;
	mov.f32 	%f265, 0f4B400001;
	mov.f32 	%f266, 0f437C0000;
	fma.rm.f32 	%f267, %f264, %f266, %f265;
	add.f32 	%f268, %f267, 0fCB40007F;
	neg.f32 	%f269, %f268;
	fma.rn.f32 	%f270, %f262, 0f3FB8AA3B, %f269;
	fma.rn.f32 	%f271, %f262, 0f32A57060, %f270;
	mov.b32 	%r1049, %f267;
	shl.b32 	%r1050, %r1049, 23;
	mov.b32 	%f272, %r1050;
	ex2.approx.ftz.f32 	%f273, %f271;
	mul.f32 	%f274, %f273, %f272;
	add.f32 	%f602, %f602, %f274;
	mul.f32 	%f275, %f259, %f274;
	add.f32 	%f601, %f601, %f275;
	fma.rn.f32 	%f600, %f259, %f275, %f600;
$L__BB0_142:
	add.s32 	%r1436, %r1436, 4;
	add.s32 	%r1435, %r1435, 4;
	setp.eq.s32 	%p92, %r1435, %r593;
	@%p92 bra 	$L__BB0_143;
	bra.uni 	$L__BB0_134;
$L__BB0_143:
	setp.eq.s32 	%p93, %r592, 0;
	@%p93 bra 	$L__BB0_132;
	setp.eq.s32 	%p94, %r592, 1;
	@%p94 bra 	$L__BB0_150;
	mul.wide.s32 	%rd75, %r1436, 4;
	add.s64 	%rd24, %rd101, %rd75;
	ld.f32 	%f57, [%rd24];
	abs.f32 	%f277, %f57;
	setp.equ.f32 	%p95, %f277, 0f7F800000;
	@%p95 bra 	$L__BB0_147;
	sub.f32 	%f278, %f57, %f636;
	div.rn.f32 	%f279, %f278, %f587;
	neg.f32 	%f280, %f279;
	mul.f32 	%f281, %f279, %f280;
	mul.f32 	%f282, %f281, 0f3F000000;
	fma.rn.f32 	%f283, %f282, 0f3BBB989D, 0f3F000000;
	cvt.sat.f32.f32 	%f284, %f283;
	mov.f32 	%f285, 0f4B400001;
	mov.f32 	%f286, 0f437C0000;
	fma.rm.f32 	%f287, %f284, %f286, %f285;
	add.f32 	%f288, %f287, 0fCB40007F;
	neg.f32 	%f289, %f288;
	fma.rn.f32 	%f290, %f282, 0f3FB8AA3B, %f289;
	fma.rn.f32 	%f291, %f282, 0f32A57060, %f290;
	mov.b32 	%r1051, %f287;
	shl.b32 	%r1052, %r1051, 23;
	mov.b32 	%f292, %r1052;
	ex2.approx.ftz.f32 	%f293, %f291;
	mul.f32 	%f294, %f293, %f292;
	add.f32 	%f602, %f602, %f294;
	mul.f32 	%f295, %f279, %f294;
	add.f32 	%f601, %f601, %f295;
	fma.rn.f32 	%f600, %f279, %f295, %f600;
$L__BB0_147:
	ld.f32 	%f64, [%rd24+4];
	abs.f32 	%f296, %f64;
	setp.equ.f32 	%p96, %f296, 0f7F800000;
	@%p96 bra 	$L__BB0_149;
	sub.f32 	%f297, %f64, %f636;
	div.rn.f32 	%f298, %f297, %f587;
	neg.f32 	%f299, %f298;
	mul.f32 	%f300, %f298, %f299;
	mul.f32 	%f301, %f300, 0f3F000000;
	fma.rn.f32 	%f302, %f301, 0f3BBB989D, 0f3F000000;
	cvt.sat.f32.f32 	%f303, %f302;
	mov.f32 	%f304, 0f4B400001;
	mov.f32 	%f305, 0f437C0000;
	fma.rm.f32 	%f306, %f303, %f305, %f304;
	add.f32 	%f307, %f306, 0fCB40007F;
	neg.f32 	%f308, %f307;
	fma.rn.f32 	%f309, %f301, 0f3FB8AA3B, %f308;
	fma.rn.f32 	%f310, %f301, 0f32A57060, %f309;
	mov.b32 	%r1053, %f306;
	shl.b32 	%r1054, %r1053, 23;
	mov.b32 	%f311, %r1054;
	ex2.approx.ftz.f32 	%f312, %f310;
	mul.f32 	%f313, %f312, %f311;
	add.f32 	%f602, %f602, %f313;
	mul.f32 	%f314, %f298, %f313;
	add.f32 	%f601, %f601, %f314;
	fma.rn.f32 	%f600, %f298, %f314, %f600;
$L__BB0_149:
	add.s32 	%r1436, %r1436, 2;
$L__BB0_150:
	and.b32  	%r1055, %r591, 1;
	setp.eq.b32 	%p97, %r1055, 1;
	not.pred 	%p98, %p97;
	@%p98 bra 	$L__BB0_132;
	mul.wide.s32 	%rd76, %r1436, 4;
	add.s64 	%rd77, %rd101, %rd76;
	ld.f32 	%f77, [%rd77];
	abs.f32 	%f315, %f77;
	setp.equ.f32 	%p99, %f315, 0f7F800000;
	@%p99 bra 	$L__BB0_132;
	sub.f32 	%f316, %f77, %f636;
	div.rn.f32 	%f317, %f316, %f587;
	neg.f32 	%f318, %f317;
	mul.f32 	%f319, %f317, %f318;
	mul.f32 	%f320, %f319, 0f3F000000;
	fma.rn.f32 	%f321, %f320, 0f3BBB989D, 0f3F000000;
	cvt.sat.f32.f32 	%f322, %f321;
	mov.f32 	%f323, 0f4B400001;
	mov.f32 	%f324, 0f437C0000;
	fma.rm.f32 	%f325, %f322, %f324, %f323;
	add.f32 	%f326, %f325, 0fCB40007F;
	neg.f32 	%f327, %f326;
	fma.rn.f32 	%f328, %f320, 0f3FB8AA3B, %f327;
	fma.rn.f32 	%f329, %f320, 0f32A57060, %f328;
	mov.b32 	%r1056, %f325;
	shl.b32 	%r1057, %r1056, 23;
	mov.b32 	%f330, %r1057;
	ex2.approx.ftz.f32 	%f331, %f329;
	mul.f32 	%f332, %f331, %f330;
	add.f32 	%f602, %f602, %f332;
	mul.f32 	%f333, %f317, %f332;
	add.f32 	%f601, %f601, %f333;
	fma.rn.f32 	%f600, %f317, %f333, %f600;
	bra.uni 	$L__BB0_132;
$L__BB0_153:
	sub.s32 	%r1041, %r585, %r1436;
	add.s32 	%r591, %r1041, 1;
	and.b32  	%r592, %r591, 3;
	setp.lt.u32 	%p87, %r1041, 3;
	@%p87 bra 	$L__BB0_143;
	and.b32  	%r593, %r591, -4;
	mov.b32 	%r1435, 0;
	bra.uni 	$L__BB0_134;
$L__BB0_155:
	setp.lt.s32 	%p81, %r581, 4;
	@%p81 bra 	$L__BB0_158;
	and.b32  	%r1038, %r570, 2147483644;
	neg.s32 	%r1438, %r1038;
$L__BB0_157:
	sub.f32 	%f193, %f636, %f7;
	sub.f32 	%f194, %f193, %f7;
	sub.f32 	%f195, %f194, %f7;
	sub.f32 	%f636, %f195, %f7;
	add.s32 	%r1438, %r1438, 4;
	setp.ne.s32 	%p82, %r1438, 0;
	@%p82 bra 	$L__BB0_157;
$L__BB0_158:
	and.b32  	%r601, %r570, 3;
	setp.eq.s32 	%p83, %r601, 0;
	@%p83 bra 	$L__BB0_161;
	setp.eq.s32 	%p84, %r601, 1;
	sub.f32 	%f636, %f636, %f7;
	@%p84 bra 	$L__BB0_161;
	setp.eq.s32 	%p85, %r601, 2;
	sub.f32 	%f196, %f636, %f7;
	sub.f32 	%f197, %f196, %f7;
	selp.f32 	%f636, %f196, %f197, %p85;
$L__BB0_161:
	ld.const.u32 	%r1060, [kKernelHeight];
	setp.lt.s32 	%p102, %r1060, 1;
	mov.f32 	%f643, 0f00000000;
	mov.f32 	%f644, %f643;
	mov.f32 	%f645, %f643;
	@%p102 bra 	$L__BB0_186;
	mov.f32 	%f645, 0f00000000;
	mov.b32 	%r1439, 0;
	mov.u64 	%rd102, %rd20;
	mov.f32 	%f644, %f645;
	mov.f32 	%f643, %f645;
$L__BB0_163:
	mul.wide.u32 	%rd79, %r1439, 4;
	add.s64 	%rd80, %rd1, %rd79;
	ld.global.u32 	%r1442, [%rd80];
	ld.global.u32 	%r604, [%rd80+4];
	setp.lt.s32 	%p103, %r604, %r1442;
	@%p103 bra 	$L__BB0_185;
	sub.s32 	%r1062, %r604, %r1442;
	add.s32 	%r605, %r1062, 1;
	setp.lt.u32 	%p104, %r1062, 3;
	@%p104 bra 	$L__BB0_175;
	mov.b32 	%r1441, 0;
$L__BB0_166:
	.pragma "nounroll";
	mul.wide.s32 	%rd81, %r1442, 4;
	add.s64 	%rd26, %rd102, %rd81;
	ld.f32 	%f95, [%rd26];
	abs.f32 	%f346, %f95;
	setp.equ.f32 	%p105, %f346, 0f7F800000;
	@%p105 bra 	$L__BB0_168;
	sub.f32 	%f347, %f95, %f636;
	div.rn.f32 	%f348, %f347, %f587;
	neg.f32 	%f349, %f348;
	mul.f32 	%f350, %f348, %f349;
	mul.f32 	%f351, %f350, 0f3F000000;
	fma.rn.f32 	%f352, %f351, 0f3BBB989D, 0f3F000000;
	cvt.sat.f32.f32 	%f353, %f352;
	mov.f32 	%f354, 0f4B400001;
	mov.f32 	%f355, 0f437C0000;
	fma.rm.f32 	%f356, %f353, %f355, %f354;
	add.f32 	%f357, %f356, 0fCB40007F;
	neg.f32 	%f358, %f357;
	fma.rn.f32 	%f359, %f351, 0f3FB8AA3B, %f358;
	fma.rn.f32 	%f360, %f351, 0f32A57060, %f359;
	mov.b32 	%r1064, %f356;
	shl.b32 	%r1065, %r1064, 23;
	mov.b32 	%f361, %r1065;
	ex2.approx.ftz.f32 	%f362, %f360;
	mul.f32 	%f363, %f362, %f361;
	add.f32 	%f645, %f645, %f363;
	mul.f32 	%f364, %f348, %f363;
	add.f32 	%f644, %f644, %f364;
	fma.rn.f32 	%f643, %f348, %f364, %f643;
$L__BB0_168:
	ld.f32 	%f102, [%rd26+4];
	abs.f32 	%f365, %f102;
	setp.equ.f32 	%p106, %f365, 0f7F800000;
	@%p106 bra 	$L__BB0_170;
	sub.f32 	%f366, %f102, %f636;
	div.rn.f32 	%f367, %f366, %f587;
	neg.f32 	%f368, %f367;
	mul.f32 	%f369, %f367, %f368;
	mul.f32 	%f370, %f369, 0f3F000000;
	fma.rn.f32 	%f371, %f370, 0f3BBB989D, 0f3F000000;
	cvt.sat.f32.f32 	%f372, %f371;
	mov.f32 	%f373, 0f4B400001;
	mov.f32 	%f374, 0f437C0000;
	fma.rm.f32 	%f375, %f372, %f374, %f373;
	add.f32 	%f376, %f375, 0fCB40007F;
	neg.f32 	%f377, %f376;
	fma.rn.f32 	%f378, %f370, 0f3FB8AA3B, %f377;
	fma.rn.f32 	%f379, %f370, 0f32A57060, %f378;
	mov.b32 	%r1066, %f375;
	shl.b32 	%r1067, %r1066, 23;
	mov.b32 	%f380, %r1067;
	ex2.approx.ftz.f32 	%f381, %f379;
	mul.f32 	%f382, %f381, %f380;
	add.f32 	%f645, %f645, %f382;
	mul.f32 	%f383, %f367, %f382;
	add.f32 	%f644, %f644, %f383;
	fma.rn.f32 	%f643, %f367, %f383, %f643;
$L__BB0_170:
	ld.f32 	%f109, [%rd26+8];
	abs.f32 	%f384, %f109;
	setp.equ.f32 	%p107, %f384, 0f7F800000;
	@%p107 bra 	$L__BB0_172;
	sub.f32 	%f385, %f109, %f636;
	div.rn.f32 	%f386, %f385, %f587;
	neg.f32 	%f387, %f386;
	mul.f32 	%f388, %f386, %f387;
	mul.f32 	%f389, %f388, 0f3F000000;
	fma.rn.f32 	%f390, %f389, 0f3BBB989D, 0f3F000000;
	cvt.sat.f32.f32 	%f391, %f390;
	mov.f32 	%f392, 0f4B400001;
	mov.f32 	%f393, 0f437C0000;
	fma.rm.f32 	%f394, %f391, %f393, %f392;
	add.f32 	%f395, %f394, 0fCB40007F;
	neg.f32 	%f396, %f395;
	fma.rn.f32 	%f397, %f389, 0f3FB8AA3B, %f396;
	fma.rn.f32 	%f398, %f389, 0f32A57060, %f397;
	mov.b32 	%r1068, %f394;
	shl.b32 	%r1069, %r1068, 23;
	mov.b32 	%f399, %r1069;
	ex2.approx.ftz.f32 	%f400, %f398;
	mul.f32 	%f401, %f400, %f399;
	add.f32 	%f645, %f645, %f401;
	mul.f32 	%f402, %f386, %f401;
	add.f32 	%f644, %f644, %f402;
	fma.rn.f32 	%f643, %f386, %f402, %f643;
$L__BB0_172:
	ld.f32 	%f116, [%rd26+12];
	abs.f32 	%f403, %f116;
	setp.equ.f32 	%p108, %f403, 0f7F800000;
	@%p108 bra 	$L__BB0_174;
	sub.f32 	%f404, %f116, %f636;
	div.rn.f32 	%f405, %f404, %f587;
	neg.f32 	%f406, %f405;
	mul.f32 	%f407, %f405, %f406;
	mul.f32 	%f408, %f407, 0f3F000000;
	fma.rn.f32 	%f409, %f408, 0f3BBB989D, 0f3F000000;
	cvt.sat.f32.f32 	%f410, %f409;
	mov.f32 	%f411, 0f4B400001;
	mov.f32 	%f412, 0f437C0000;
	fma.rm.f32 	%f413, %f410, %f412, %f411;
	add.f32 	%f414, %f413, 0fCB40007F;
	neg.f32 	%f415, %f414;
	fma.rn.f32 	%f416, %f408, 0f3FB8AA3B, %f415;
	fma.rn.f32 	%f417, %f408, 0f32A57060, %f416;
	mov.b32 	%r1070, %f413;
	shl.b32 	%r1071, %r1070, 23;
	mov.b32 	%f418, %r1071;
	ex2.approx.ftz.f32 	%f419, %f417;
	mul.f32 	%f420, %f419, %f418;
	add.f32 	%f645, %f645, %f420;
	mul.f32 	%f421, %f405, %f420;
	add.f32 	%f644, %f644, %f421;
	fma.rn.f32 	%f643, %f405, %f421, %f643;
$L__BB0_174:
	add.s32 	%r1442, %r1442, 4;
	add.s32 	%r1441, %r1441, 4;
	and.b32  	%r1072, %r605, -4;
	setp.ne.s32 	%p109, %r1441, %r1072;
	@%p109 bra 	$L__BB0_166;
$L__BB0_175:
	and.b32  	%r1073, %r605, 3;
	setp.eq.s32 	%p110, %r1073, 0;
	@%p110 bra 	$L__BB0_185;
	setp.eq.s32 	%p111, %r1073, 1;
	@%p111 bra 	$L__BB0_182;
	mul.wide.s32 	%rd82, %r1442, 4;
	add.s64 	%rd27, %rd102, %rd82;
	ld.f32 	%f129, [%rd27];
	abs.f32 	%f423, %f129;
	setp.equ.f32 	%p112, %f423, 0f7F800000;
	@%p112 bra 	$L__BB0_179;
	sub.f32 	%f424, %f129, %f636;
	div.rn.f32 	%f425, %f424, %f587;
	neg.f32 	%f426, %f425;
	mul.f32 	%f427, %f425, %f426;
	mul.f32 	%f428, %f427, 0f3F000000;
	fma.rn.f32 	%f429, %f428, 0f3BBB989D, 0f3F000000;
	cvt.sat.f32.f32 	%f430, %f429;
	mov.f32 	%f431, 0f4B400001;
	mov.f32 	%f432, 0f437C0000;
	fma.rm.f32 	%f433, %f430, %f432, %f431;
	add.f32 	%f434, %f433, 0fCB40007F;
	neg.f32 	%f435, %f434;
	fma.rn.f32 	%f436, %f428, 0f3FB8AA3B, %f435;
	fma.rn.f32 	%f437, %f428, 0f32A57060, %f436;
	mov.b32 	%r1075, %f433;
	shl.b32 	%r1076, %r1075, 23;
	mov.b32 	%f438, %r1076;
	ex2.approx.ftz.f32 	%f439, %f437;
	mul.f32 	%f440, %f439, %f438;
	add.f32 	%f645, %f645, %f440;
	mul.f32 	%f441, %f425, %f440;
	add.f32 	%f644, %f644, %f441;
	fma.rn.f32 	%f643, %f425, %f441, %f643;
$L__BB0_179:
	ld.f32 	%f136, [%rd27+4];
	abs.f32 	%f442, %f136;
	setp.equ.f32 	%p113, %f442, 0f7F800000;
	@%p113 bra 	$L__BB0_181;
	sub.f32 	%f443, %f136, %f636;
	div.rn.f32 	%f444, %f443, %f587;
	neg.f32 	%f445, %f444;
	mul.f32 	%f446, %f444, %f445;
	mul.f32 	%f447, %f446, 0f3F000000;
	fma.rn.f32 	%f448, %f447, 0f3BBB989D, 0f3F000000;
	cvt.sat.f32.f32 	%f449, %f448;
	mov.f32 	%f450, 0f4B400001;
	mov.f32 	%f451, 0f437C0000;
	fma.rm.f32 	%f452, %f449, %f451, %f450;
	add.f32 	%f453, %f452, 0fCB40007F;
	neg.f32 	%f454, %f453;
	fma.rn.f32 	%f455, %f447, 0f3FB8AA3B, %f454;
	fma.rn.f32 	%f456, %f447, 0f32A57060, %f455;
	mov.b32 	%r1077, %f452;
	shl.b32 	%r1078, %r1077, 23;
	mov.b32 	%f457, %r1078;
	ex2.approx.ftz.f32 	%f458, %f456;
	mul.f32 	%f459, %f458, %f457;
	add.f32 	%f645, %f645, %f459;
	mul.f32 	%f460, %f444, %f459;
	add.f32 	%f644, %f644, %f460;
	fma.rn.f32 	%f643, %f444, %f460, %f643;
$L__BB0_181:
	add.s32 	%r1442, %r1442, 2;
$L__BB0_182:
	and.b32  	%r1079, %r605, 1;
	setp.eq.b32 	%p114, %r1079, 1;
	not.pred 	%p115, %p114;
	@%p115 bra 	$L__BB0_185;
	mul.wide.s32 	%rd83, %r1442, 4;
	add.s64 	%rd84, %rd102, %rd83;
	ld.f32 	%f149, [%rd84];
	abs.f32 	%f461, %f149;
	setp.equ.f32 	%p116, %f461, 0f7F800000;
	@%p116 bra 	$L__BB0_185;
	sub.f32 	%f462, %f149, %f636;
	div.rn.f32 	%f463, %f462, %f587;
	neg.f32 	%f464, %f463;
	mul.f32 	%f465, %f463, %f464;
	mul.f32 	%f466, %f465, 0f3F000000;
	fma.rn.f32 	%f467, %f466, 0f3BBB989D, 0f3F000000;
	cvt.sat.f32.f32 	%f468, %f467;
	mov.f32 	%f469, 0f4B400001;
	mov.f32 	%f470, 0f437C0000;
	fma.rm.f32 	%f471, %f468, %f470, %f469;
	add.f32 	%f472, %f471, 0fCB40007F;
	neg.f32 	%f473, %f472;
	fma.rn.f32 	%f474, %f466, 0f3FB8AA3B, %f473;
	fma.rn.f32 	%f475, %f466, 0f32A57060, %f474;
	mov.b32 	%r1080, %f471;
	shl.b32 	%r1081, %r1080, 23;
	mov.b32 	%f476, %r1081;
	ex2.approx.ftz.f32 	%f477, %f475;
	mul.f32 	%f478, %f477, %f476;
	add.f32 	%f645, %f645, %f478;
	mul.f32 	%f479, %f463, %f478;
	add.f32 	%f644, %f644, %f479;
	fma.rn.f32 	%f643, %f463, %f479, %f643;
$L__BB0_185:
	mul.wide.s32 	%rd85, %r569, 4;
	add.s64 	%rd102, %rd102, %rd85;
	add.s32 	%r1439, %r1439, 2;
	ld.const.u32 	%r1082, [kKernelHeight];
	shl.b32 	%r1083, %r1082, 1;
	setp.lt.s32 	%p117, %r1439, %r1083;
	@%p117 bra 	$L__BB0_163;
$L__BB0_186:
	mul.f32 	%f480, %f587, %f645;
	div.rn.f32 	%f481, %f644, %f480;
	sub.f32 	%f482, %f643, %f645;
	mul.f32 	%f483, %f645, %f482;
	mul.f32 	%f484, %f644, %f644;
	sub.f32 	%f485, %f483, %f484;
	mul.f32 	%f486, %f480, %f480;
	div.rn.f32 	%f159, %f485, %f486;
	abs.f32 	%f487, %f636;
	setp.equ.f32 	%p119, %f487, 0f7F800000;
	abs.f32 	%f488, %f645;
	setp.equ.f32 	%p120, %f488, 0f7F800000;
	or.pred  	%p121, %p119, %p120;
	abs.f32 	%f490, %f481;
	setp.equ.f32 	%p122, %f490, 0f7F800000;
	or.pred  	%p123, %p121, %p122;
	mov.pred 	%p149, 0;
	@%p123 bra 	$L__BB0_188;
	abs.f32 	%f492, %f159;
	setp.ne.f32 	%p124, %f492, 0f7F800000;
	setp.lt.f32 	%p125, %f159, 0f00000000;
	and.pred  	%p149, %p124, %p125;
	selp.f32 	%f682, %f645, %f682, %p149;
	selp.f32 	%f683, %f159, %f683, %p149;
$L__BB0_188:
	setp.leu.f32 	%p126, %f682, %f684;
	not.pred 	%p127, %p149;
	or.pred  	%p128, %p127, %p126;
	@%p128 bra 	$L__BB0_190;
	st.shared.f32 	[%r567], %f636;
	st.shared.f32 	[%r568], %f683;
	mov.f32 	%f684, %f682;
$L__BB0_190:
	bar.sync 	0;
	@%p74 bra 	$L__BB0_194;
	mov.u32 	%r1085, %tid.y;
	mov.u32 	%r1086, %ntid.x;
	mov.u32 	%r1087, %tid.x;
	mad.lo.s32 	%r1088, %r1085, %r1086, %r1087;
	setp.ne.s32 	%p130, %r1088, 0;
	selp.s32 	%r1089, -1, 0, %p130;
	add.s32 	%r1090, %r1430, %r1089;
	shl.b32 	%r1091, %r1090, 2;
	add.s32 	%r1092, %r567, %r1091;
	ld.shared.f32 	%f493, [%r1092];
	abs.f32 	%f494, %f493;
	setp.equ.f32 	%p131, %f494, 0f7F800000;
	selp.f32 	%f495, %f636, %f493, %p131;
	add.f32 	%f168, %f585, %f495;
	setp.eq.s32 	%p132, %r1457, 1;
	mov.b32 	%r1457, 0;
	mov.f32 	%f686, %f687;
	@%p132 bra 	$L__BB0_193;
	shr.u32 	%r1094, %r1153, 2;
	xor.b32  	%r1095, %r1094, %r1153;
	shl.b32 	%r1096, %r1149, 4;
	shl.b32 	%r1097, %r1095, 1;
	xor.b32  	%r1098, %r1097, %r1096;
	xor.b32  	%r1099, %r1098, %r1095;
	xor.b32  	%r1459, %r1099, %r1149;
	add.s32 	%r1100, %r1451, %r1459;
	add.s32 	%r1101, %r1100, 362437;
	shr.u32 	%r1102, %r1152, 2;
	xor.b32  	%r1103, %r1102, %r1152;
	shl.b32 	%r1104, %r1459, 4;
	shl.b32 	%r1105, %r1103, 1;
	xor.b32  	%r1106, %r1105, %r1104;
	xor.b32  	%r1107, %r1106, %r1103;
	xor.b32  	%r1458, %r1107, %r1459;
	add.s32 	%r1451, %r1451, 724874;
	add.s32 	%r1108, %r1458, %r1451;
	cvt.rn.f32.u32 	%f496, %r1101;
	fma.rn.f32 	%f497, %f496, 0f2F800000, 0f2F000000;
	cvt.rn.f32.u32 	%f498, %r1108;
	fma.rn.f32 	%f499, %f498, 0f30C90FDB, 0f30490FDB;
	setp.lt.f32 	%p133, %f497, 0f00800000;
	mul.f32 	%f500, %f497, 0f4B000000;
	selp.f32 	%f501, %f500, %f497, %p133;
	selp.f32 	%f502, 0fC1B80000, 0f00000000, %p133;
	mov.b32 	%r1109, %f501;
	add.s32 	%r1110, %r1109, -1059760811;
	and.b32  	%r1111, %r1110, -8388608;
	sub.s32 	%r1112, %r1109, %r1111;
	mov.b32 	%f503, %r1112;
	cvt.rn.f32.s32 	%f504, %r1111;
	fma.rn.f32 	%f505, %f504, 0f34000000, %f502;
	add.f32 	%f506, %f503, 0fBF800000;
	fma.rn.f32 	%f507, %f506, 0fBE055027, 0f3E1039F6;
	fma.rn.f32 	%f508, %f507, %f506, 0fBDF8CDCC;
	fma.rn.f32 	%f509, %f508, %f506, 0f3E0F2955;
	fma.rn.f32 	%f510, %f509, %f506, 0fBE2AD8B9;
	fma.rn.f32 	%f511, %f510, %f506, 0f3E4CED0B;
	fma.rn.f32 	%f512, %f511, %f506, 0fBE7FFF22;
	fma.rn.f32 	%f513, %f512, %f506, 0f3EAAAA78;
	fma.rn.f32 	%f514, %f513, %f506, 0fBF000000;
	mul.f32 	%f515, %f506, %f514;
	fma.rn.f32 	%f516, %f515, %f506, %f506;
	fma.rn.f32 	%f517, %f505, 0f3F317218, %f516;
	setp.gt.u32 	%p134, %r1109, 2139095039;
	fma.rn.f32 	%f518, %f501, 0f7F800000, 0f7F800000;
	selp.f32 	%f519, %f518, %f517, %p134;
	setp.eq.f32 	%p135, %f501, 0f00000000;
	mul.f32 	%f520, %f519, 0fC0000000;
	selp.f32 	%f521, 0f7F800000, %f520, %p135;
	sqrt.rn.f32 	%f522, %f521;
	sin.approx.f32 	%f523, %f499;
	cos.approx.f32 	%f524, %f499;
	mul.f32 	%f686, %f522, %f523;
	mul.f32 	%f687, %f522, %f524;
	mov.b32 	%r1457, 1;
	mov.u32 	%r1460, %r1149;
	mov.u32 	%r1152, %r1150;
	mov.u32 	%r1153, %r1151;
	mov.u32 	%r1149, %r1458;
	mov.u32 	%r1150, %r1459;
	mov.u32 	%r1151, %r1460;
$L__BB0_193:
	mul.f32 	%f525, %f586, %f686;
	fma.rn.f32 	%f636, %f168, 0f3F000000, %f525;
$L__BB0_194:
	add.s32 	%r1113, %r1430, 1;
	setp.eq.s32 	%p136, %r1113, %r571;
	selp.b32 	%r1430, 0, %r1113, %p136;
	add.s32 	%r1431, %r1431, 1;
	setp.ne.s32 	%p137, %r1431, %r1028;
	@%p137 bra 	$L__BB0_126;
$L__BB0_195:
	@%p74 bra 	$L__BB0_204;
	ld.param.u64 	%rd95, [EmpiricalNullFilter_param_4];
	ld.shared.f32 	%f527, [%r567];
	cvta.to.global.u64 	%rd86, %rd95;
	shl.b64 	%rd87, %rd11, 2;
	add.s64 	%rd88, %rd86, %rd87;
	st.global.f32 	[%rd88], %f527;
	ld.shared.f32 	%f176, [%r568];
	neg.f32 	%f177, %f176;
	abs.f32 	%f178, %f177;
	setp.eq.f32 	%p139, %f176, 0fBF800000;
	mov.f32 	%f689, 0f3F800000;
	@%p139 bra 	$L__BB0_203;
	setp.num.f32 	%p140, %f178, %f178;
	@%p140 bra 	$L__BB0_199;
	mov.f32 	%f584, 0fBF000000;
	add.rn.f32 	%f689, %f177, %f584;
	bra.uni 	$L__BB0_203;
$L__BB0_199:
	setp.neu.f32 	%p141, %f176, 0f00000000;
	setp.neu.f32 	%p142, %f178, 0f7F800000;
	and.pred  	%p143, %p141, %p142;
	@%p143 bra 	$L__BB0_201;
	sub.f32 	%f583, %f177, %f176;
	mov.b32 	%r1124, %f583;
	and.b32  	%r1125, %r1124, 2147483647;
	xor.b32  	%r1126, %r1125, 2139095040;
	mov.b32 	%f689, %r1126;
	bra.uni 	$L__BB0_203;
$L__BB0_201:
	setp.lt.f32 	%p144, %f178, 0f00800000;
	mul.f32 	%f528, %f178, 0f4B800000;
	selp.f32 	%f529, %f528, %f178, %p144;
	mov.b32 	%r1115, %f529;
	add.s32 	%r1116, %r1115, -1060439283;
	and.b32  	%r1117, %r1116, -8388608;
	sub.s32 	%r1118, %r1115, %r1117;
	mov.b32 	%f530, %r1118;
	cvt.rn.f32.s32 	%f531, %r1117;
	selp.f32 	%f532, 0fC1C00000, 0f00000000, %p144;
	fma.rn.f32 	%f533, %f531, 0f34000000, %f532;
	add.f32 	%f534, %f530, 0fBF800000;
	add.f32 	%f535, %f530, 0f3F800000;
	rcp.approx.ftz.f32 	%f536, %f535;
	add.f32 	%f537, %f534, %f534;
	mul.f32 	%f538, %f537, %f536;
	mul.f32 	%f539, %f538, %f538;
	neg.f32 	%f540, %f538;
	sub.f32 	%f541, %f534, %f538;
	add.f32 	%f542, %f541, %f541;
	fma.rn.f32 	%f543, %f540, %f534, %f542;
	mul.rn.f32 	%f544, %f536, %f543;
	fma.rn.f32 	%f545, %f539, 0f3A2C32E4, 0f3B52E7DB;
	fma.rn.f32 	%f546, %f545, %f539, 0f3C93BB73;
	fma.rn.f32 	%f547, %f546, %f539, 0f3DF6384F;
	mul.rn.f32 	%f548, %f547, %f539;
	fma.rn.f32 	%f549, %f538, 0f3FB8AA3B, %f533;
	mul.f32 	%f550, %f548, 0f40400000;
	sub.f32 	%f551, %f533, %f549;
	fma.rn.f32 	%f552, %f538, 0f3FB8AA3B, %f551;
	fma.rn.f32 	%f553, %f544, 0f3FB8AA3B, %f552;
	fma.rn.f32 	%f554, %f538, 0f32A55E34, %f553;
	fma.rn.f32 	%f555, %f550, %f544, %f554;
	fma.rn.f32 	%f556, %f548, %f538, %f555;
	add.rn.f32 	%f557, %f549, %f556;
	mov.f32 	%f558, 0fBF000000;
	mul.rn.f32 	%f559, %f557, %f558;
	cvt.rni.f32.f32 	%f560, %f559;
	sub.f32 	%f561, %f559, %f560;
	neg.f32 	%f562, %f559;
	fma.rn.f32 	%f563, %f557, 0fBF000000, %f562;
	neg.f32 	%f564, %f549;
	add.rn.f32 	%f565, %f557, %f564;
	neg.f32 	%f566, %f565;
	add.rn.f32 	%f567, %f556, %f566;
	fma.rn.f32 	%f568, %f567, 0fBF000000, %f563;
	add.f32 	%f569, %f561, %f568;
	setp.gt.f32 	%p145, %f560, 0f00000000;
	selp.b32 	%r1119, 0, -2097152000, %p145;
	setp.leu.f32 	%p146, %f176, 0f00000000;
	setp.lt.f32 	%p147, %f559, 0f00000000;
	selp.f32 	%f570, 0f00000000, 0f7F800000, %p147;
	abs.f32 	%f571, %f559;
	setp.gt.f32 	%p148, %f571, 0f43180000;
	cvt.rzi.s32.f32 	%r1120, %f560;
	shl.b32 	%r1121, %r1120, 23;
	sub.s32 	%r1122, %r1121, %r1119;
	mov.b32 	%f572, %r1122;
	add.s32 	%r1123, %r1119, 2130706432;
	mov.b32 	%f573, %r1123;
	fma.rn.f32 	%f574, %f569, 0f391FCB8E, 0f3AAF85ED;
	fma.rn.f32 	%f575, %f574, %f569, 0f3C1D9856;
	fma.rn.f32 	%f576, %f575, %f569, 0f3D6357BB;
	fma.rn.f32 	%f577, %f576, %f569, 0f3E75FDEC;
	fma.rn.f32 	%f578, %f577, %f569, 0f3F317218;
	fma.rn.f32 	%f579, %f578, %f569, 0f3F800000;
	mul.f32 	%f580, %f579, %f573;
	mul.f32 	%f581, %f580, %f572;
	selp.f32 	%f689, %f570, %f581, %p148;
	@%p146 bra 	$L__BB0_203;
	mov.f32 	%f689, 0f7FFFFFFF;
$L__BB0_203:
	ld.param.u64 	%rd97, [EmpiricalNullFilter_param_6];
	ld.param.u64 	%rd96, [EmpiricalNullFilter_param_5];
	cvta.to.global.u64 	%rd89, %rd96;
	add.s64 	%rd91, %rd89, %rd87;
	st.global.f32 	[%rd91], %f689;
	cvta.to.global.u64 	%rd92, %rd97;
	add.s64 	%rd93, %rd92, %rd87;
	mov.b32 	%r1127, 1;
	st.global.u32 	[%rd93], %r1127;
$L__BB0_204:
	ret;

}


// ===== COMPILED SASS (sm_100) =====

	.target	sm_100

	.elftype	@"ET_EXEC"


//--------------------- .note.nv.tkinfo           --------------------------
	.section	.note.nv.tkinfo,"",@"SHT_NOTE"
	.sectionflags	@"SHF_NOTE_NV_TKINFO"
	.tkinfo
        /*0018*/ 	.word	0x00000002
        /*0030*/ 	.string	""
        /*0030*/ 	.string	"ptxas"
        /*0030*/ 	.string	"Cuda compilation tools, release 13.0, V13.0.88"
        /*0030*/ 	.string	"Build cuda_13.0.r13.0/compiler.36424714_0"
        /*0030*/ 	.string	"-arch sm_100 -m 64 "



//--------------------- .note.nv.cuinfo           --------------------------
	.section	.note.nv.cuinfo,"",@"SHT_NOTE"
	.sectionflags	@"SHF_NOTE_NV_CUINFO"
        /*0018*/ 	.short	0x0002
        /*001a*/ 	.short	0x0064
        /*001c*/ 	.short	0x0082
	.zero		2


//--------------------- .nv.info                  --------------------------
	.section	.nv.info,"",@"SHT_CUDA_INFO"
	.align	4


	//----- nvinfo : EIATTR_REGCOUNT
	.align		4
        /*0000*/ 	.byte	0x04, 0x2f
        /*0002*/ 	.short	(.L_19 - .L_18)
	.align		4
.L_18:
        /*0004*/ 	.word	index@(EmpiricalNullFilter)
        /*0008*/ 	.word	0x00000038


	//----- nvinfo : EIATTR_FRAME_SIZE
	.align		4
.L_19:
        /*000c*/ 	.byte	0x04, 0x11
        /*000e*/ 	.short	(.L_21 - .L_20)
	.align		4
.L_20:
        /*0010*/ 	.word	index@($__internal_1_$__cuda_sm3x_div_rn_noftz_f32_slowpath)
        /*0014*/ 	.word	0x00000030


	//----- nvinfo : EIATTR_FRAME_SIZE
	.align		4
.L_21:
        /*0018*/ 	.byte	0x04, 0x11
        /*001a*/ 	.short	(.L_23 - .L_22)
	.align		4
.L_22:
        /*001c*/ 	.word	index@($__internal_0_$__cuda_sm20_sqrt_rn_f32_slowpath)
        /*0020*/ 	.word	0x00000030


	//----- nvinfo : EIATTR_FRAME_SIZE
	.align		4
.L_23:
        /*0024*/ 	.byte	0x04, 0x11
        /*0026*/ 	.short	(.L_25 - .L_24)
	.align		4
.L_24:
        /*0028*/ 	.word	index@(EmpiricalNullFilter)
        /*002c*/ 	.word	0x00000030


	//----- nvinfo : EIATTR_MIN_STACK_SIZE
	.align		4
.L_25:
        /*0030*/ 	.byte	0x04, 0x12
        /*0032*/ 	.short	(.L_27 - .L_26)
	.align		4
.L_26:
        /*0034*/ 	.word	index@(EmpiricalNullFilter)
        /*0038*/ 	.word	0x00000030
.L_27:


//--------------------- .nv.compat                --------------------------
	.section	.nv.compat,"",@"SHT_CUDA_COMPAT_INFO"
	.align	4
        /*0000*/ 	.byte	0x02, 0x09, 0x00, 0x00, 0x02, 0x02, 0x01, 0x00, 0x02, 0x05, 0x05, 0x00, 0x03, 0x07, 0x01, 0x01
        /*0010*/ 	.byte	0x02, 0x03, 0x00, 0x00, 0x02, 0x06, 0x01, 0x00, 0x04, 0x0b, 0x08, 0x00, 0x01, 0x00, 0x00, 0x00
        /*0020*/ 	.byte	0x00, 0x00, 0x00, 0x00


//--------------------- .nv.info.EmpiricalNullFilter --------------------------
	.section	.nv.info.EmpiricalNullFilter,"",@"SHT_CUDA_INFO"
	.sectionflags	@""
	.align	4


	//----- nvinfo : EIATTR_CUDA_API_VERSION
	.align		4
        /*0000*/ 	.byte	0x04, 0x37
        /*0002*/ 	.short	(.L_29 - .L_28)
.L_28:
        /*0004*/ 	.word	0x00000082


	//----- nvinfo : EIATTR_KPARAM_INFO
	.align		4
.L_29:
        /*0008*/ 	.byte	0x04, 0x17
        /*000a*/ 	.short	(.L_31 - .L_30)
.L_30:
        /*000c*/ 	.word	0x00000000
        /*0010*/ 	.short	0x0006
        /*0012*/ 	.short	0x0030
        /*0014*/ 	.byte	0x00, 0xf5, 0x21, 0x00


	//----- nvinfo : EIATTR_KPARAM_INFO
	.align		4
.L_31:
        /*0018*/ 	.byte	0x04, 0x17
        /*001a*/ 	.short	(.L_33 - .L_32)
.L_32:
        /*001c*/ 	.word	0x00000000
        /*0020*/ 	.short	0x0005
        /*0022*/ 	.short	0x0028
        /*0024*/ 	.byte	0x00, 0xf5, 0x21, 0x00


	//----- nvinfo : EIATTR_KPARAM_INFO
	.align		4
.L_33:
        /*0028*/ 	.byte	0x04, 0x17
        /*002a*/ 	.short	(.L_35 - .L_34)
.L_34:
        /*002c*/ 	.word	0x00000000
        /*0030*/ 	.short	0x0004
        /*0032*/ 	.short	0x0020
        /*0034*/ 	.byte	0x00, 0xf5, 0x21, 0x00


	//----- nvinfo : EIATTR_KPARAM_INFO
	.align		4
.L_35:
        /*0038*/ 	.byte	0x04, 0x17
        /*003a*/ 	.short	(.L_37 - .L_36)
.L_36:
        /*003c*/ 	.word	0x00000000
        /*0040*/ 	.short	0x0003
        /*0042*/ 	.short	0x0018
        /*0044*/ 	.byte	0x00, 0xf5, 0x21, 0x00


	//----- nvinfo : EIATTR_KPARAM_INFO
	.align		4
.L_37:
        /*0048*/ 	.byte	0x04, 0x17
        /*004a*/ 	.short	(.L_39 - .L_38)
.L_38:
        /*004c*/ 	.word	0x00000000
        /*0050*/ 	.short	0x0002
        /*0052*/ 	.short	0x0010
        /*0054*/ 	.byte	0x00, 0xf5, 0x21, 0x00


	//----- nvinfo : EIATTR_KPARAM_INFO
	.align		4
.L_39:
        /*0058*/ 	.byte	0x04, 0x17
        /*005a*/ 	.short	(.L_41 - .L_40)
.L_40:
        /*005c*/ 	.word	0x00000000
        /*0060*/ 	.short	0x0001
        /*0062*/ 	.short	0x0008
        /*0064*/ 	.byte	0x00, 0xf5, 0x21, 0x00


	//----- nvinfo : EIATTR_KPARAM_INFO
	.align		4
.L_41:
        /*0068*/ 	.byte	0x04, 0x17
        /*006a*/ 	.short	(.L_43 - .L_42)
.L_42:
        /*006c*/ 	.word	0x00000000
        /*0070*/ 	.short	0x0000
        /*0072*/ 	.short	0x0000
        /*0074*/ 	.byte	0x00, 0xf5, 0x21, 0x00


	//----- nvinfo : EIATTR_SPARSE_MMA_MASK
	.align		4
.L_43:
        /*0078*/ 	.byte	0x03, 0x50
        /*007a*/ 	.short	0x0000


	//----- nvinfo : EIATTR_MAXREG_COUNT
	.align		4
        /*007c*/ 	.byte	0x03, 0x1b
        /*007e*/ 	.short	0x00ff


	//----- nvinfo : EIATTR_NUM_BARRIERS
	.align		4
        /*0080*/ 	.byte	0x02, 0x4c
        /*0082*/ 	.byte	0x01
	.zero		1


	//----- nvinfo : EIATTR_MERCURY_ISA_VERSION
	.align		4
        /*0084*/ 	.byte	0x03, 0x5f
        /*0086*/ 	.short	0x0101


	//----- nvinfo : EIATTR_VRC_CTA_INIT_COUNT
	.align		4
        /*0088*/ 	.byte	0x02, 0x4a
	.zero		1
	.zero		1


	//----- nvinfo : EIATTR_EXIT_INSTR_OFFSETS
	.align		4
        /*008c*/ 	.byte	0x04, 0x1c
        /*008e*/ 	.short	(.L_45 - .L_44)


	//   ....[0]....
.L_44:
        /*0090*/ 	.word	0x00006650


	//   ....[1]....
        /*0094*/ 	.word	0x00006c10


	//----- nvinfo : EIATTR_CRS_STACK_SIZE
	.align		4
.L_45:
        /*0098*/ 	.byte	0x04, 0x1e
        /*009a*/ 	.short	(.L_47 - .L_46)
.L_46:
        /*009c*/ 	.word	0x00000000


	//----- nvinfo : EIATTR_CBANK_PARAM_SIZE
	.align		4
.L_47:
        /*00a0*/ 	.byte	0x03, 0x19
        /*00a2*/ 	.short	0x0038


	//----- nvinfo : EIATTR_PARAM_CBANK
	.align		4
        /*00a4*/ 	.byte	0x04, 0x0a
        /*00a6*/ 	.short	(.L_49 - .L_48)
	.align		4
.L_48:
        /*00a8*/ 	.word	index@(.nv.constant0.EmpiricalNullFilter)
        /*00ac*/ 	.short	0x0380
        /*00ae*/ 	.short	0x0038


	//----- nvinfo : EIATTR_SW_WAR
	.align		4
.L_49:
        /*00b0*/ 	.byte	0x04, 0x36
        /*00b2*/ 	.short	(.L_51 - .L_50)
.L_50:
        /*00b4*/ 	.word	0x00000008
.L_51:


//--------------------- .nv.callgraph             --------------------------
	.section	.nv.callgraph,"",@"SHT_CUDA_CALLGRAPH"
	.align	4
	.sectionentsize	8
	.align		4
        /*0000*/ 	.word	0x00000000
	.align		4
        /*0004*/ 	.word	0xffffffff
	.align		4
        /*0008*/ 	.word	0x00000000
	.align		4
        /*000c*/ 	.word	0xfffffffe
	.align		4
        /*0010*/ 	.word	0x00000000
	.align		4
        /*0014*/ 	.word	0xfffffffd
	.align		4
        /*0018*/ 	.word	0x00000000
	.align		4
        /*001c*/ 	.word	0xfffffffc


//--------------------- .nv.constant4             --------------------------
	.section	.nv.constant4,"a",@progbits
	.align	8
	.align		8
.nv.constant4:
        /*0000*/ 	.dword	precalc_xorwow_matrix
	.align		8
        /*0008*/ 	.dword	precalc_xorwow_offset_matrix
	.align		8
        /*0010*/ 	.dword	mrg32k3aM1
	.align		8
        /*0018*/ 	.dword	mrg32k3aM2
	.align		8
        /*0020*/ 	.dword	mrg32k3aM1SubSeq
	.align		8
        /*0028*/ 	.dword	mrg32k3aM2SubSeq
	.align		8
        /*0030*/ 	.dword	mrg32k3aM1Seq
	.align		8
        /*0038*/ 	.dword	mrg32k3aM2Seq


//--------------------- .nv.constant3             --------------------------
	.section	.nv.constant3,"a",@progbits
	.align	8
.nv.constant3:
	.type		__cr_lgamma_table,@object
	.size		__cr_lgamma_table,(kRoiWidth - __cr_lgamma_table)
__cr_lgamma_table:
        /*0000*/ 	.byte	0x00, 0x00, 0x00, 0x00, 0x00, 0x00, 0x00, 0x00, 0x00, 0x00, 0x00, 0x00, 0x00, 0x00, 0x00, 0x00
        /*0010*/ 	.byte	0xef, 0x39, 0xfa, 0xfe, 0x42, 0x2e, 0xe6, 0x3f, 0x02, 0x20, 0x2a, 0xfa, 0x0b, 0xab, 0xfc, 0x3f
        /*0020*/ 	.byte	0xf9, 0x2c, 0x92, 0x7c, 0xa7, 0x6c, 0x09, 0x40, 0xc9, 0x79, 0x44, 0x3c, 0x64, 0x26, 0x13, 0x40
        /*0030*/ 	.byte	0xca, 0x01, 0xcf, 0x3a, 0x27, 0x51, 0x1a, 0x40, 0x30, 0xcc, 0x2d, 0xf3, 0xe1, 0x0c, 0x21, 0x40
        /*0040*/ 	.byte	0x0d, 0xb7, 0xfc, 0x82, 0x8e, 0x35, 0x25, 0x40
	.type		kRoiWidth,@object
	.size		kRoiWidth,(kRoiHeight - kRoiWidth)
kRoiWidth:
	.zero		4
	.type		kRoiHeight,@object
	.size		kRoiHeight,(kCacheWidth - kRoiHeight)
kRoiHeight:
	.zero		4
	.type		kCacheWidth,@object
	.size		kCacheWidth,(kKernelRadius - kCacheWidth)
kCacheWidth:
	.zero		4
	.type		kKernelRadius,@object
	.size		kKernelRadius,(kKernelHeight - kKernelRadius)
kKernelRadius:
	.zero		4
	.type		kKernelHeight,@object
	.size		kKernelHeight,(kNInitial - kKernelHeight)
kKernelHeight:
	.zero		4
	.type		kNInitial,@object
	.size		kNInitial,(kNStep - kNInitial)
kNInitial:
	.zero		4
	.type		kNStep,@object
	.size		kNStep,(kCachePointerWidth - kNStep)
kNStep:
	.zero		4
	.type		kCachePointerWidth,@object
	.size		kCachePointerWidth,(kIsCopyImageToShared - kCachePointerWidth)
kCachePointerWidth:
	.zero		4
	.type		kIsCopyImageToShared,@object
	.size		kIsCopyImageToShared,(.L_17 - kIsCopyImageToShared)
kIsCopyImageToShared:
	.zero		4
.L_17:


//--------------------- .text.EmpiricalNullFilter --------------------------
	.section	.text.EmpiricalNullFilter,"ax",@progbits
	.align	128
        .global         EmpiricalNullFilter
        .type           EmpiricalNullFilter,@function
        .size           EmpiricalNullFilter,(.L_x_132 - EmpiricalNullFilter)
        .other          EmpiricalNullFilter,@"STO_CUDA_ENTRY STV_DEFAULT"
EmpiricalNullFilter:
.text.EmpiricalNullFilter:
[----:B------:R-:W0:Y:S01]  /*0000*/  LDC R1, c[0x0][0x37c] ;  /* 0x0000df00ff017b82 */ /* 0x000e220000000800 */
[----:B------:R-:W1:Y:S07]  /*0010*/  S2R R6, SR_TID.Y ;  /* 0x0000000000067919 */ /* 0x000e6e0000002200 */
[----:B------:R-:W1:Y:S01]  /*0020*/  LDC R9, c[0x0][0x360] ;  /* 0x0000d800ff097b82 */ /* 0x000e620000000800 */
[----:B------:R-:W2:Y:S01]  /*0030*/  LDCU UR12, c[0x3][0x68] ;  /* 0x00c00d00ff0c77ac */ /* 0x000ea20008000800 */
[----:B------:R-:W-:Y:S01]  /*0040*/  MOV R10, 0x400 ;  /* 0x00000400000a7802 */ /* 0x000fe20000000f00 */
[----:B------:R-:W1:Y:S01]  /*0050*/  S2R R4, SR_TID.X ;  /* 0x0000000000047919 */ /* 0x000e620000002100 */
[----:B0-----:R-:W-:Y:S01]  /*0060*/  VIADD R1, R1, 0xffffffd0 ;  /* 0xffffffd001017836 */ /* 0x001fe20000000000 */
[----:B------:R-:W0:Y:S01]  /*0070*/  LDCU.64 UR10, c[0x3][0x50] ;  /* 0x00c00a00ff0a77ac */ /* 0x000e220008000a00 */
[----:B------:R-:W3:Y:S02]  /*0080*/  S2R R7, SR_CgaCtaId ;  /* 0x0000000000077919 */ /* 0x000ee40000008800 */
[----:B------:R-:W4:Y:S01]  /*0090*/  S2UR UR5, SR_CTAID.Y ;  /* 0x00000000000579c3 */ /* 0x000f220000002600 */
[----:B------:R-:W5:Y:S01]  /*00a0*/  LDCU.64 UR8, c[0x3][0x48] ;  /* 0x00c00900ff0877ac */ /* 0x000f620008000a00 */
[----:B------:R-:W0:Y:S06]  /*00b0*/  LDCU.64 UR6, c[0x0][0x358] ;  /* 0x00006b00ff0677ac */ /* 0x000e2c0008000a00 */
[----:B------:R-:W4:Y:S01]  /*00c0*/  LDC R21, c[0x0][0x364] ;  /* 0x0000d900ff157b82 */ /* 0x000f220000000800 */
[----:B--2---:R-:W-:-:S07]  /*00d0*/  UISETP.NE.AND UP0, UPT, UR12, URZ, UPT ;  /* 0x000000ff0c00728c */ /* 0x004fce000bf05270 */
[----:B------:R-:W2:Y:S08]  /*00e0*/  S2UR UR4, SR_CTAID.X ;  /* 0x00000000000479c3 */ /* 0x000eb00000002500 */
[----:B------:R-:W2:Y:S01]  /*00f0*/  LDC.64 R26, c[0x0][0x380] ;  /* 0x0000e000ff1a7b82 */ /* 0x000ea20000000a00 */
[----:B-1----:R-:W-:Y:S01]  /*0100*/  IMAD R20, R9, R6, R4 ;  /* 0x0000000609147224 */ /* 0x002fe200078e0204 */
[----:B---3--:R-:W-:Y:S01]  /*0110*/  LEA R10, R7, R10, 0x18 ;  /* 0x0000000a070a7211 */ /* 0x008fe200078ec0ff */
[----:B----4-:R-:W-:-:S02]  /*0120*/  IMAD R11, R21, UR5, R6 ;  /* 0x00000005150b7c24 */ /* 0x010fc4000f8e0206 */
[----:B------:R-:W-:-:S03]  /*0130*/  IMAD R21, R9, R21, RZ ;  /* 0x0000001509157224 */ /* 0x000fc600078e02ff */
[----:B0-----:R-:W-:Y:S01]  /*0140*/  IADD3 R2, PT, PT, R11, UR11, RZ ;  /* 0x0000000b0b027c10 */ /* 0x001fe2000fffe0ff */
[----:B------:R-:W-:Y:S01]  /*0150*/  IMAD R7, R21, 0x4, R10 ;  /* 0x0000000415077824 */ /* 0x000fe200078e020a */
[----:B-----5:R-:W-:Y:S01]  /*0160*/  ISETP.GE.AND P0, PT, R11, UR9, PT ;  /* 0x000000090b007c0c */ /* 0x020fe2000bf06270 */
[----:B--2---:R-:W-:-:S04]  /*0170*/  IMAD R0, R9, UR4, R4 ;  /* 0x0000000409007c24 */ /* 0x004fc8000f8e0204 */
[C---:B------:R-:W-:Y:S01]  /*0180*/  VIADD R3, R0.reuse, UR11 ;  /* 0x0000000b00037c36 */ /* 0x040fe20008000000 */
[----:B------:R-:W-:Y:S01]  /*0190*/  ISETP.LT.AND P3, PT, R0, UR8, !P0 ;  /* 0x0000000800007c0c */ /* 0x000fe2000c761270 */
[----:B------:R-:W-:Y:S02]  /*01a0*/  IMAD R11, R11, UR8, R0 ;  /* 0x000000080b0b7c24 */ /* 0x000fe4000f8e0200 */
[----:B------:R-:W-:Y:S01]  /*01b0*/  IMAD R5, R2, UR10, R3 ;  /* 0x0000000a02057c24 */ /* 0x000fe2000f8e0203 */
[----:B------:R-:W-:-:S03]  /*01c0*/  P2R R12, PR, RZ, 0x8 ;  /* 0x00000008ff0c7803 */ /* 0x000fc60000000000 */
[----:B------:R-:W-:Y:S01]  /*01d0*/  IMAD.WIDE R26, R5, 0x4, R26 ;  /* 0x00000004051a7825 */ /* 0x000fe200078e021a */
[----:B------:R-:W-:Y:S06]  /*01e0*/  BRA.U !UP0, `(.L_x_0) ;  /* 0x0000000108d47547 */ /* 0x000fec000b800000 */
[----:B------:R-:W0:Y:S01]  /*01f0*/  S2R R9, SR_SWINHI ;  /* 0x0000000000097919 */ /* 0x000e220000002f00 */
[----:B------:R-:W1:Y:S01]  /*0200*/  LDCU UR9, c[0x3][0x64] ;  /* 0x00c00c80ff0977ac */ /* 0x000e620008000800 */
[----:B------:R-:W-:Y:S01]  /*0210*/  IADD3 R3, PT, PT, R4, UR11, RZ ;  /* 0x0000000b04037c10 */ /* 0x000fe2000fffe0ff */
[----:B------:R-:W-:Y:S01]  /*0220*/  VIADD R0, R6, UR11 ;  /* 0x0000000b06007c36 */ /* 0x000fe20008000000 */
[----:B------:R-:W-:Y:S03]  /*0230*/  BSSY.RECONVERGENT B0, `(.L_x_0) ;  /* 0x0000030000007945 */ /* 0x000fe60003800200 */
[----:B-1----:R-:W-:-:S05]  /*0240*/  IMAD R0, R0, UR9, R3 ;  /* 0x0000000900007c24 */ /* 0x002fca000f8e0203 */
[----:B------:R-:W-:-:S04]  /*0250*/  IADD3 R0, P0, PT, R21, R0, RZ ;  /* 0x0000000015007210 */ /* 0x000fc80007f1e0ff */
[----:B------:R-:W-:Y:S02]  /*0260*/  IADD3 R27, P1, PT, R21, R0, RZ ;  /* 0x00000000151b7210 */ /* 0x000fe40007f3e0ff */
[----:B------:R-:W-:Y:S02]  /*0270*/  MOV R2, R10 ;  /* 0x0000000a00027202 */ /* 0x000fe40000000f00 */
[----:B0-----:R-:W-:Y:S02]  /*0280*/  MOV R3, R9 ;  /* 0x0000000900037202 */ /* 0x001fe40000000f00 */
[----:B------:R-:W-:Y:S02]  /*0290*/  LEA R26, P2, R27, R2, 0x2 ;  /* 0x000000021b1a7211 */ /* 0x000fe400078410ff */
[----:B------:R-:W-:-:S04]  /*02a0*/  IADD3.X R2, PT, PT, RZ, RZ, RZ, P1, P0 ;  /* 0x000000ffff027210 */ /* 0x000fc80000fe04ff */
[----:B------:R-:W-:Y:S01]  /*02b0*/  LEA.HI.X R27, R27, R3, R2, 0x2, P2 ;  /* 0x000000031b1b7211 */ /* 0x000fe200010f1402 */
[----:B------:R-:W-:Y:S06]  /*02c0*/  @!P3 BRA `(.L_x_1) ;  /* 0x000000000098b947 */ /* 0x000fec0003800000 */
[----:B------:R-:W0:Y:S01]  /*02d0*/  LDCU UR5, c[0x3][0x58] ;  /* 0x00c00b00ff0577ac */ /* 0x000e220008000800 */
[----:B------:R-:W-:Y:S01]  /*02e0*/  IMAD R3, RZ, RZ, -UR9 ;  /* 0x80000009ff037e24 */ /* 0x000fe2000f8e02ff */
[----:B------:R-:W1:Y:S03]  /*02f0*/  LDCU.64 UR12, c[0x0][0x380] ;  /* 0x00007000ff0c77ac */ /* 0x000e660008000a00 */
[----:B------:R-:W-:Y:S01]  /*0300*/  IMAD R0, R3, UR11, R0 ;  /* 0x0000000b03007c24 */ /* 0x000fe2000f8e0200 */
[----:B------:R-:W-:-:S04]  /*0310*/  UIADD3 UR4, UPT, UPT, URZ, -UR11, URZ ;  /* 0x8000000bff047290 */ /* 0x000fc8000fffe0ff */
[----:B------:R-:W-:-:S04]  /*0320*/  UIMAD UR4, UR4, UR10, URZ ;  /* 0x0000000a040472a4 */ /* 0x000fc8000f8e02ff */
[----:B------:R-:W-:Y:S02]  /*0330*/  USHF.R.S32.HI UR8, URZ, 0x1f, UR4 ;  /* 0x0000001fff087899 */ /* 0x000fe40008011404 */
[----:B0-----:R-:W-:Y:S01]  /*0340*/  UISETP.GE.AND UP0, UPT, UR5, 0x1, UPT ;  /* 0x000000010500788c */ /* 0x001fe2000bf06270 */
[----:B------:R-:W-:-:S04]  /*0350*/  IADD3 R9, P0, PT, R5, UR4, RZ ;  /* 0x0000000405097c10 */ /* 0x000fc8000ff1e0ff */
[----:B-1----:R-:W-:Y:S02]  /*0360*/  LEA R8, P1, R9, UR12, 0x2 ;  /* 0x0000000c09087c11 */ /* 0x002fe4000f8210ff */
[----:B------:R-:W-:-:S04]  /*0370*/  LEA.HI.X.SX32 R2, R5, UR8, 0x1, P0 ;  /* 0x0000000805027c11 */ /* 0x000fc800080f0eff */
[----:B------:R-:W-:Y:S01]  /*0380*/  LEA.HI.X R9, R9, UR13, R2, 0x2, P1 ;  /* 0x0000000d09097c11 */ /* 0x000fe200088f1402 */
[----:B------:R-:W-:Y:S06]  /*0390*/  BRA.U !UP0, `(.L_x_1) ;  /* 0x0000000108647547 */ /* 0x000fec000b800000 */
[----:B------:R-:W-:Y:S02]  /*03a0*/  HFMA2 R13, -RZ, RZ, 0, 0 ;  /* 0x00000000ff0d7431 */ /* 0x000fe400000001ff */
[----:B------:R-:W-:Y:S01]  /*03b0*/  IMAD R0, R0, 0x4, R7 ;  /* 0x0000000400007824 */ /* 0x000fe200078e0207 */
[----:B------:R-:W-:-:S12]  /*03c0*/  USHF.L.U32 UR4, UR5, 0x1, URZ ;  /* 0x0000000105047899 */ /* 0x000fd800080006ff */
.L_x_4:
[----:B0-----:R-:W0:Y:S08]  /*03d0*/  LDC.64 R2, c[0x0][0x398] ;  /* 0x0000e600ff027b82 */ /* 0x001e300000000a00 */
[----:B------:R-:W1:Y:S08]  /*03e0*/  LDC R5, c[0x3][0x50] ;  /* 0x00c01400ff057b82 */ /* 0x000e700000000800 */
[----:B------:R-:W2:Y:S01]  /*03f0*/  LDC R19, c[0x3][0x64] ;  /* 0x00c01900ff137b82 */ /* 0x000ea20000000800 */
[----:B0-----:R-:W-:-:S05]  /*0400*/  IMAD.WIDE.U32 R2, R13, 0x4, R2 ;  /* 0x000000040d027825 */ /* 0x001fca00078e0002 */
[----:B------:R-:W3:Y:S04]  /*0410*/  LDG.E R6, desc[UR6][R2.64] ;  /* 0x0000000602067981 */ /* 0x000ee8000c1e1900 */
[----:B------:R-:W3:Y:S01]  /*0420*/  LDG.E R17, desc[UR6][R2.64+0x4] ;  /* 0x0000040602117981 */ /* 0x000ee2000c1e1900 */
[----:B------:R-:W-:Y:S02]  /*0430*/  VIADD R13, R13, 0x2 ;  /* 0x000000020d0d7836 */ /* 0x000fe40000000000 */
[----:B-1----:R-:W-:-:S03]  /*0440*/  IMAD.WIDE R4, R5, 0x4, R8 ;  /* 0x0000000405047825 */ /* 0x002fc600078e0208 */
[----:B------:R-:W-:Y:S02]  /*0450*/  ISETP.GE.U32.AND P1, PT, R13, UR4, PT ;  /* 0x000000040d007c0c */ /* 0x000fe4000bf26070 */
[----:B---3--:R-:W-:-:S13]  /*0460*/  ISETP.GT.AND P0, PT, R6, R17, PT ;  /* 0x000000110600720c */ /* 0x008fda0003f04270 */
[----:B--2---:R-:W-:Y:S05]  /*0470*/  @P0 BRA `(.L_x_2) ;  /* 0x00000000001c0947 */ /* 0x004fea0003800000 */
.L_x_3:
[----:B0-----:R-:W-:-:S06]  /*0480*/  IMAD.WIDE R2, R6, 0x4, R8 ;  /* 0x0000000406027825 */ /* 0x001fcc00078e0208 */
[----:B------:R-:W2:Y:S01]  /*0490*/  LDG.E R2, desc[UR6][R2.64] ;  /* 0x0000000602027981 */ /* 0x000ea2000c1e1900 */
[C---:B------:R-:W-:Y:S01]  /*04a0*/  IMAD R15, R6.reuse, 0x4, R0 ;  /* 0x00000004060f7824 */ /* 0x040fe200078e0200 */
[C---:B------:R-:W-:Y:S02]  /*04b0*/  ISETP.NE.AND P0, PT, R6.reuse, R17, PT ;  /* 0x000000110600720c */ /* 0x040fe40003f05270 */
[----:B------:R-:W-:Y:S02]  /*04c0*/  IADD3 R6, PT, PT, R6, 0x1, RZ ;  /* 0x0000000106067810 */ /* 0x000fe40007ffe0ff */
[----:B--2---:R0:W-:Y:S09]  /*04d0*/  STS [R15], R2 ;  /* 0x000000020f007388 */ /* 0x0041f20000000800 */
[----:B------:R-:W-:Y:S05]  /*04e0*/  @P0 BRA `(.L_x_3) ;  /* 0xfffffffc00e40947 */ /* 0x000fea000383ffff */
.L_x_2:
[----:B------:R-:W-:Y:S01]  /*04f0*/  IMAD.MOV.U32 R8, RZ, RZ, R4 ;  /* 0x000000ffff087224 */ /* 0x000fe200078e0004 */
[----:B------:R-:W-:Y:S01]  /*0500*/  LEA R0, R19, R0, 0x2 ;  /* 0x0000000013007211 */ /* 0x000fe200078e10ff */
[----:B------:R-:W-:Y:S01]  /*0510*/  IMAD.MOV.U32 R9, RZ, RZ, R5 ;  /* 0x000000ffff097224 */ /* 0x000fe200078e0005 */
[----:B------:R-:W-:Y:S06]  /*0520*/  @!P1 BRA `(.L_x_4) ;  /* 0xfffffffc00a89947 */ /* 0x000fec000383ffff */
.L_x_1:
[----:B------:R-:W-:Y:S05]  /*0530*/  BSYNC.RECONVERGENT B0 ;  /* 0x0000000000007941 */ /* 0x000fea0003800200 */
.L_x_0:
[----:B------:R-:W-:Y:S02]  /*0540*/  HFMA2 R17, -RZ, RZ, 40.90625, -0.151123046875 ;  /* 0x511db0d6ff117431 */ /* 0x000fe400000001ff */
[----:B------:R-:W-:Y:S01]  /*0550*/  IMAD.MOV.U32 R8, RZ, RZ, 0x2abc4dd5 ;  /* 0x2abc4dd5ff087424 */ /* 0x000fe200078e00ff */
[----:B------:R-:W-:Y:S01]  /*0560*/  MOV R14, 0x455f2458 ;  /* 0x455f2458000e7802 */ /* 0x000fe20000000f00 */
[----:B------:R-:W-:Y:S01]  /*0570*/  IMAD.MOV.U32 R9, RZ, RZ, 0x58213ed2 ;  /* 0x58213ed2ff097424 */ /* 0x000fe200078e00ff */
[----:B------:R-:W-:Y:S01]  /*0580*/  ISETP.NE.AND P0, PT, R11, RZ, PT ;  /* 0x000000ff0b00720c */ /* 0x000fe20003f05270 */
[----:B0-----:R-:W-:Y:S01]  /*0590*/  IMAD.MOV.U32 R15, RZ, RZ, -0x75bd8fc ;  /* 0xf8a42704ff0f7424 */ /* 0x001fe200078e00ff */
[----:B------:R-:W-:Y:S01]  /*05a0*/  BAR.SYNC.DEFER_BLOCKING 0x0 ;  /* 0x0000000000007b1d */ /* 0x000fe20000010000 */
[----:B------:R-:W-:Y:S01]  /*05b0*/  IMAD.MOV.U32 R16, RZ, RZ, -0x23270784 ;  /* 0xdcd8f87cff107424 */ /* 0x000fe200078e00ff */
[----:B------:R-:W-:Y:S01]  /*05c0*/  SHF.R.S32.HI R0, RZ, 0x1f, R11 ;  /* 0x0000001fff007819 */ /* 0x000fe2000001140b */
[----:B------:R-:W-:Y:S01]  /*05d0*/  IMAD.MOV.U32 R6, RZ, RZ, 0x58213ed2 ;  /* 0x58213ed2ff067424 */ /* 0x000fe200078e00ff */
[----:B------:R-:W-:Y:S01]  /*05e0*/  MOV R4, 0x455f2458 ;  /* 0x455f245800047802 */ /* 0x000fe20000000f00 */
[----:B------:R-:W-:Y:S01]  /*05f0*/  IMAD.MOV.U32 R5, RZ, RZ, -0x75bd8fc ;  /* 0xf8a42704ff057424 */ /* 0x000fe200078e00ff */
[----:B------:R-:W-:Y:S01]  /*0600*/  BSSY.RECONVERGENT B0, `(.L_x_5) ;  /* 0x000025c000007945 */ /* 0x000fe20003800200 */
[----:B------:R-:W-:Y:S01]  /*0610*/  IMAD.MOV.U32 R3, RZ, RZ, 0x511db0d6 ;  /* 0x511db0d6ff037424 */ /* 0x000fe200078e00ff */
[----:B------:R0:W-:Y:S01]  /*0620*/  STL.64 [R1], R8 ;  /* 0x0000000801007387 */ /* 0x0001e20000100a00 */
[----:B------:R-:W-:-:S03]  /*0630*/  IMAD.MOV.U32 R2, RZ, RZ, -0x23270784 ;  /* 0xdcd8f87cff027424 */ /* 0x000fc600078e00ff */
[----:B------:R0:W-:Y:S04]  /*0640*/  STL.64 [R1+0x8], R14 ;  /* 0x0000080e01007387 */ /* 0x0001e80000100a00 */
[----:B------:R0:W-:Y:S01]  /*0650*/  STL.64 [R1+0x10], R16 ;  /* 0x0000101001007387 */ /* 0x0001e20000100a00 */
[----:B------:R-:W-:Y:S05]  /*0660*/  @!P0 BRA `(.L_x_6) ;  /* 0x0000002400548947 */ /* 0x000fea0003800000 */
[----:B------:R-:W-:Y:S01]  /*0670*/  MOV R13, RZ ;  /* 0x000000ff000d7202 */ /* 0x000fe20000000f00 */
[----:B------:R-:W-:Y:S01]  /*0680*/  IMAD.MOV.U32 R6, RZ, RZ, 0x58213ed2 ;  /* 0x58213ed2ff067424 */ /* 0x000fe200078e00ff */
[----:B0-----:R-:W-:Y:S01]  /*0690*/  MOV R17, R0 ;  /* 0x0000000000117202 */ /* 0x001fe20000000f00 */
[----:B------:R-:W-:Y:S01]  /*06a0*/  IMAD.MOV.U32 R16, RZ, RZ, R11 ;  /* 0x000000ffff107224 */ /* 0x000fe200078e000b */
[----:B------:R-:W-:Y:S01]  /*06b0*/  MOV R2, 0xdcd8f87c ;  /* 0xdcd8f87c00027802 */ /* 0x000fe20000000f00 */
[----:B------:R-:W-:Y:S02]  /*06c0*/  IMAD.MOV.U32 R4, RZ, RZ, 0x455f2458 ;  /* 0x455f2458ff047424 */ /* 0x000fe400078e00ff */
[----:B------:R-:W-:Y:S02]  /*06d0*/  IMAD.MOV.U32 R5, RZ, RZ, -0x75bd8fc ;  /* 0xf8a42704ff057424 */ /* 0x000fe400078e00ff */
[----:B------:R-:W-:-:S07]  /*06e0*/  IMAD.MOV.U32 R3, RZ, RZ, 0x511db0d6 ;  /* 0x511db0d6ff037424 */ /* 0x000fce00078e00ff */
.L_x_15:
[----:B------:R-:W-:Y:S01]  /*06f0*/  LOP3.LUT R30, R16, 0x3, RZ, 0xc0, !PT ;  /* 0x00000003101e7812 */ /* 0x000fe200078ec0ff */
[----:B------:R-:W-:Y:S03]  /*0700*/  BSSY.RECONVERGENT B1, `(.L_x_7) ;  /* 0x0000245000017945 */ /* 0x000fe60003800200 */
[----:B------:R-:W-:-:S04]  /*0710*/  ISETP.NE.U32.AND P0, PT, R30, RZ, PT ;  /* 0x000000ff1e00720c */ /* 0x000fc80003f05070 */
[----:B------:R-:W-:-:S13]  /*0720*/  ISETP.NE.AND.EX P0, PT, RZ, RZ, PT, P0 ;  /* 0x000000ffff00720c */ /* 0x000fda0003f05300 */
[----:B012---:R-:W-:Y:S05]  /*0730*/  @!P0 BRA `(.L_x_8) ;  /* 0x0000002400048947 */ /* 0x007fea0003800000 */
[----:B------:R-:W0:Y:S01]  /*0740*/  LDC.64 R8, c[0x4][RZ] ;  /* 0x01000000ff087b82 */ /* 0x000e220000000a00 */
[----:B------:R-:W-:Y:S02]  /*0750*/  HFMA2 R18, -RZ, RZ, 0, 0 ;  /* 0x00000000ff127431 */ /* 0x000fe400000001ff */
[----:B------:R-:W-:Y:S01]  /*0760*/  IMAD.MOV.U32 R6, RZ, RZ, RZ ;  /* 0x000000ffff067224 */ /* 0x000fe200078e00ff */
[----:B------:R-:W-:Y:S02]  /*0770*/  CS2R R2, SRZ ;  /* 0x0000000000027805 */ /* 0x000fe4000001ff00 */
[----:B------:R-:W-:Y:S01]  /*0780*/  CS2R R4, SRZ ;  /* 0x0000000000047805 */ /* 0x000fe2000001ff00 */
[----:B0-----:R-:W-:-:S07]  /*0790*/  IMAD.WIDE.U32 R8, R13, 0xc80, R8 ;  /* 0x00000c800d087825 */ /* 0x001fce00078e0008 */
.L_x_10:
[----:B------:R-:W-:-:S06]  /*07a0*/  IMAD R19, R18, 0x4, R1 ;  /* 0x0000000412137824 */ /* 0x000fcc00078e0201 */
[----:B------:R-:W5:Y:S01]  /*07b0*/  LDL R19, [R19+0x4] ;  /* 0x0000040013137983 */ /* 0x000f620000100800 */
[----:B------:R-:W-:Y:S01]  /*07c0*/  IMAD.SHL.U32 R22, R18, 0x20, RZ ;  /* 0x0000002012167824 */ /* 0x000fe200078e00ff */
[----:B------:R-:W-:-:S06]  /*07d0*/  UMOV UR4, URZ ;  /* 0x000000ff00047c82 */ /* 0x000fcc0008000000 */
.L_x_9:
[----:B-----5:R-:W-:Y:S02]  /*07e0*/  SHF.R.U32.HI R36, RZ, UR4, R19 ;  /* 0x00000004ff247c19 */ /* 0x020fe40008011613 */
[----:B------:R-:W-:Y:S02]  /*07f0*/  IADD3 R14, PT, PT, R22, UR4, RZ ;  /* 0x00000004160e7c10 */ /* 0x000fe4000fffe0ff */
[----:B------:R-:W-:-:S04]  /*0800*/  LOP3.LUT R15, R36, 0x1, RZ, 0xc0, !PT ;  /* 0x00000001240f7812 */ /* 0x000fc800078ec0ff */
[----:B------:R-:W-:Y:S01]  /*0810*/  ISETP.NE.U32.AND P0, PT, R15, 0x1, PT ;  /* 0x000000010f00780c */ /* 0x000fe20003f05070 */
[----:B------:R-:W-:-:S04]  /*0820*/  IMAD R15, R14, 0x5, RZ ;  /* 0x000000050e0f7824 */ /* 0x000fc800078e02ff */
[----:B------:R-:W-:-:S08]  /*0830*/  IMAD.WIDE.U32 R14, R15, 0x4, R8 ;  /* 0x000000040f0e7825 */ /* 0x000fd000078e0008 */
[----:B------:R-:W2:Y:S04]  /*0840*/  @!P0 LDG.E R23, desc[UR6][R14.64] ;  /* 0x000000060e178981 */ /* 0x000ea8000c1e1900 */
[----:B------:R-:W3:Y:S04]  /*0850*/  @!P0 LDG.E R25, desc[UR6][R14.64+0x4] ;  /* 0x000004060e198981 */ /* 0x000ee8000c1e1900 */
[----:B------:R-:W4:Y:S04]  /*0860*/  @!P0 LDG.E R24, desc[UR6][R14.64+0x8] ;  /* 0x000008060e188981 */ /* 0x000f28000c1e1900 */
[----:B------:R-:W4:Y:S04]  /*0870*/  @!P0 LDG.E R28, desc[UR6][R14.64+0x10] ;  /* 0x000010060e1c8981 */ /* 0x000f28000c1e1900 */
[----:B------:R-:W4:Y:S01]  /*0880*/  @!P0 LDG.E R29, desc[UR6][R14.64+0xc] ;  /* 0x00000c060e1d8981 */ /* 0x000f22000c1e1900 */
[----:B------:R-:W-:-:S13]  /*0890*/  R2P PR, R36, 0x7e ;  /* 0x0000007e24007804 */ /* 0x000fda0000000000 */
[----:B------:R-:W4:Y:S04]  /*08a0*/  @P2 LDG.E R31, desc[UR6][R14.64+0x28] ;  /* 0x000028060e1f2981 */ /* 0x000f28000c1e1900 */
        /* <DEDUP_REMOVED lines=12> */
[----:B------:R-:W4:Y:S01]  /*0970*/  @P6 LDG.E R46, desc[UR6][R14.64+0x88] ;  /* 0x000088060e2e6981 */ /* 0x000f22000c1e1900 */
[----:B--2---:R-:W-:-:S03]  /*0980*/  @!P0 LOP3.LUT R6, R6, R23, RZ, 0x3c, !PT ;  /* 0x0000001706068212 */ /* 0x004fc600078e3cff */
[----:B------:R-:W2:Y:S01]  /*0990*/  @P1 LDG.E R23, desc[UR6][R14.64+0x14] ;  /* 0x000014060e171981 */ /* 0x000ea2000c1e1900 */
[----:B---3--:R-:W-:-:S03]  /*09a0*/  @!P0 LOP3.LUT R4, R4, R25, RZ, 0x3c, !PT ;  /* 0x0000001904048212 */ /* 0x008fc600078e3cff */
[----:B------:R-:W3:Y:S01]  /*09b0*/  @P1 LDG.E R25, desc[UR6][R14.64+0x18] ;  /* 0x000018060e191981 */ /* 0x000ee2000c1e1900 */
[----:B----4-:R-:W-:-:S03]  /*09c0*/  @!P0 LOP3.LUT R5, R5, R24, RZ, 0x3c, !PT ;  /* 0x0000001805058212 */ /* 0x010fc600078e3cff */
[----:B------:R-:W4:Y:S01]  /*09d0*/  @P1 LDG.E R24, desc[UR6][R14.64+0x1c] ;  /* 0x00001c060e181981 */ /* 0x000f22000c1e1900 */
[----:B------:R-:W-:-:S03]  /*09e0*/  @!P0 LOP3.LUT R3, R3, R28, RZ, 0x3c, !PT ;  /* 0x0000001c03038212 */ /* 0x000fc600078e3cff */
[----:B------:R-:W4:Y:S01]  /*09f0*/  @P1 LDG.E R28, desc[UR6][R14.64+0x24] ;  /* 0x000024060e1c1981 */ /* 0x000f22000c1e1900 */
[----:B------:R-:W-:-:S03]  /*0a00*/  @!P0 LOP3.LUT R2, R2, R29, RZ, 0x3c, !PT ;  /* 0x0000001d02028212 */ /* 0x000fc600078e3cff */
[----:B------:R-:W4:Y:S01]  /*0a10*/  @P1 LDG.E R29, desc[UR6][R14.64+0x20] ;  /* 0x000020060e1d1981 */ /* 0x000f22000c1e1900 */
[----:B------:R-:W-:-:S13]  /*0a20*/  LOP3.LUT P0, RZ, R36, 0x80, RZ, 0xc0, !PT ;  /* 0x0000008024ff7812 */ /* 0x000fda000780c0ff */
[----:B------:R-:W4:Y:S04]  /*0a30*/  @P0 LDG.E R45, desc[UR6][R14.64+0x8c] ;  /* 0x00008c060e2d0981 */ /* 0x000f28000c1e1900 */
[----:B------:R-:W4:Y:S04]  /*0a40*/  @P0 LDG.E R47, desc[UR6][R14.64+0x90] ;  /* 0x000090060e2f0981 */ /* 0x000f28000c1e1900 */
[----:B------:R-:W4:Y:S04]  /*0a50*/  @P0 LDG.E R48, desc[UR6][R14.64+0x94] ;  /* 0x000094060e300981 */ /* 0x000f28000c1e1900 */
[----:B------:R-:W4:Y:S04]  /*0a60*/  @P0 LDG.E R49, desc[UR6][R14.64+0x98] ;  /* 0x000098060e310981 */ /* 0x000f28000c1e1900 */
[----:B------:R-:W4:Y:S01]  /*0a70*/  @P0 LDG.E R50, desc[UR6][R14.64+0x9c] ;  /* 0x00009c060e320981 */ /* 0x000f22000c1e1900 */
[----:B--2---:R-:W-:-:S03]  /*0a80*/  @P1 LOP3.LUT R6, R6, R23, RZ, 0x3c, !PT ;  /* 0x0000001706061212 */ /* 0x004fc600078e3cff */
[----:B------:R-:W2:Y:S01]  /*0a90*/  @P2 LDG.E R23, desc[UR6][R14.64+0x2c] ;  /* 0x00002c060e172981 */ /* 0x000ea2000c1e1900 */
[----:B------:R-:W-:Y:S02]  /*0aa0*/  @P2 LOP3.LUT R6, R6, R31, RZ, 0x3c, !PT ;  /* 0x0000001f06062212 */ /* 0x000fe400078e3cff */
[----:B---3--:R-:W-:Y:S01]  /*0ab0*/  @P1 LOP3.LUT R4, R4, R25, RZ, 0x3c, !PT ;  /* 0x0000001904041212 */ /* 0x008fe200078e3cff */
[----:B------:R-:W3:Y:S01]  /*0ac0*/  @P3 LDG.E R31, desc[UR6][R14.64+0x48] ;  /* 0x000048060e1f3981 */ /* 0x000ee2000c1e1900 */
[----:B------:R-:W-:Y:S02]  /*0ad0*/  @P3 LOP3.LUT R6, R6, R33, RZ, 0x3c, !PT ;  /* 0x0000002106063212 */ /* 0x000fe400078e3cff */
[----:B----4-:R-:W-:Y:S01]  /*0ae0*/  @P1 LOP3.LUT R5, R5, R24, RZ, 0x3c, !PT ;  /* 0x0000001805051212 */ /* 0x010fe200078e3cff */
[----:B------:R-:W4:Y:S01]  /*0af0*/  @P2 LDG.E R25, desc[UR6][R14.64+0x34] ;  /* 0x000034060e192981 */ /* 0x000f22000c1e1900 */
[----:B------:R-:W-:-:S03]  /*0b00*/  @P1 LOP3.LUT R3, R3, R28, RZ, 0x3c, !PT ;  /* 0x0000001c03031212 */ /* 0x000fc600078e3cff */
[----:B------:R-:W3:Y:S01]  /*0b10*/  @P2 LDG.E R24, desc[UR6][R14.64+0x30] ;  /* 0x000030060e182981 */ /* 0x000ee2000c1e1900 */
[----:B------:R-:W-:Y:S02]  /*0b20*/  @P4 LOP3.LUT R6, R6, R35, RZ, 0x3c, !PT ;  /* 0x0000002306064212 */ /* 0x000fe400078e3cff */
[----:B------:R-:W-:Y:S01]  /*0b30*/  @P1 LOP3.LUT R2, R2, R29, RZ, 0x3c, !PT ;  /* 0x0000001d02021212 */ /* 0x000fe200078e3cff */
[----:B------:R-:W3:Y:S01]  /*0b40*/  @P3 LDG.E R28, desc[UR6][R14.64+0x44] ;  /* 0x000044060e1c3981 */ /* 0x000ee2000c1e1900 */
[----:B------:R-:W-:-:S03]  /*0b50*/  @P2 LOP3.LUT R3, R3, R32, RZ, 0x3c, !PT ;  /* 0x0000002003032212 */ /* 0x000fc600078e3cff */
[----:B------:R-:W3:Y:S01]  /*0b60*/  @P3 LDG.E R29, desc[UR6][R14.64+0x40] ;  /* 0x000040060e1d3981 */ /* 0x000ee2000c1e1900 */
[----:B------:R-:W-:-:S03]  /*0b70*/  @P5 LOP3.LUT R6, R6, R37, RZ, 0x3c, !PT ;  /* 0x0000002506065212 */ /* 0x000fc600078e3cff */
[----:B------:R-:W3:Y:S01]  /*0b80*/  @P3 LDG.E R32, desc[UR6][R14.64+0x4c] ;  /* 0x00004c060e203981 */ /* 0x000ee2000c1e1900 */
[----:B------:R-:W-:-:S03]  /*0b90*/  @P6 LOP3.LUT R6, R6, R39, RZ, 0x3c, !PT ;  /* 0x0000002706066212 */ /* 0x000fc600078e3cff */
[----:B------:R-:W3:Y:S04]  /*0ba0*/  @P4 LDG.E R33, desc[UR6][R14.64+0x54] ;  /* 0x000054060e214981 */ /* 0x000ee8000c1e1900 */
[----:B------:R-:W3:Y:S04]  /*0bb0*/  @P4 LDG.E R35, desc[UR6][R14.64+0x5c] ;  /* 0x00005c060e234981 */ /* 0x000ee8000c1e1900 */
[----:B------:R-:W3:Y:S04]  /*0bc0*/  @P5 LDG.E R37, desc[UR6][R14.64+0x68] ;  /* 0x000068060e255981 */ /* 0x000ee8000c1e1900 */
[----:B------:R-:W3:Y:S01]  /*0bd0*/  @P5 LDG.E R39, desc[UR6][R14.64+0x70] ;  /* 0x000070060e275981 */ /* 0x000ee2000c1e1900 */
[----:B------:R-:W-:-:S02]  /*0be0*/  @P0 LOP3.LUT R6, R6, R45, RZ, 0x3c, !PT ;  /* 0x0000002d06060212 */ /* 0x000fc400078e3cff */
[----:B--2---:R-:W-:Y:S02]  /*0bf0*/  @P2 LOP3.LUT R4, R4, R23, RZ, 0x3c, !PT ;  /* 0x0000001704042212 */ /* 0x004fe400078e3cff */
[----:B----4-:R-:W-:Y:S02]  /*0c00*/  @P2 LOP3.LUT R2, R2, R25, RZ, 0x3c, !PT ;  /* 0x0000001902022212 */ /* 0x010fe400078e3cff */
[----:B---3--:R-:W-:Y:S02]  /*0c10*/  @P2 LOP3.LUT R5, R5, R24, RZ, 0x3c, !PT ;  /* 0x0000001805052212 */ /* 0x008fe400078e3cff */
[----:B------:R-:W-:Y:S02]  /*0c20*/  @P3 LOP3.LUT R2, R2, R31, RZ, 0x3c, !PT ;  /* 0x0000001f02023212 */ /* 0x000fe400078e3cff */
[----:B------:R-:W-:Y:S02]  /*0c30*/  @P3 LOP3.LUT R5, R5, R28, RZ, 0x3c, !PT ;  /* 0x0000001c05053212 */ /* 0x000fe400078e3cff */
[----:B------:R-:W-:-:S02]  /*0c40*/  @P3 LOP3.LUT R4, R4, R29, RZ, 0x3c, !PT ;  /* 0x0000001d04043212 */ /* 0x000fc400078e3cff */
[----:B------:R-:W-:Y:S02]  /*0c50*/  @P3 LOP3.LUT R3, R3, R32, RZ, 0x3c, !PT ;  /* 0x0000002003033212 */ /* 0x000fe400078e3cff */
[----:B------:R-:W-:Y:S02]  /*0c60*/  @P4 LOP3.LUT R5, R5, R34, RZ, 0x3c, !PT ;  /* 0x0000002205054212 */ /* 0x000fe400078e3cff */
[----:B------:R-:W-:Y:S02]  /*0c70*/  @P4 LOP3.LUT R4, R4, R33, RZ, 0x3c, !PT ;  /* 0x0000002104044212 */ /* 0x000fe400078e3cff */
        /* <DEDUP_REMOVED lines=14> */
[----:B------:R-:W-:-:S13]  /*0d60*/  R2P PR, R36.B1, 0x7f ;  /* 0x0000007f24007804 */ /* 0x000fda0000001000 */
[----:B------:R-:W2:Y:S04]  /*0d70*/  @P0 LDG.E R25, desc[UR6][R14.64+0xa4] ;  /* 0x0000a4060e190981 */ /* 0x000ea8000c1e1900 */
[----:B------:R-:W3:Y:S04]  /*0d80*/  @P0 LDG.E R24, desc[UR6][R14.64+0xa8] ;  /* 0x0000a8060e180981 */ /* 0x000ee8000c1e1900 */
        /* <DEDUP_REMOVED lines=18> */
[----:B--2---:R-:W-:-:S03]  /*0eb0*/  @P0 LOP3.LUT R4, R4, R25, RZ, 0x3c, !PT ;  /* 0x0000001904040212 */ /* 0x004fc600078e3cff */
[----:B------:R-:W2:Y:S01]  /*0ec0*/  @P1 LDG.E R25, desc[UR6][R14.64+0xb4] ;  /* 0x0000b4060e191981 */ /* 0x000ea2000c1e1900 */
[----:B---3--:R-:W-:-:S03]  /*0ed0*/  @P0 LOP3.LUT R5, R5, R24, RZ, 0x3c, !PT ;  /* 0x0000001805050212 */ /* 0x008fc600078e3cff */
[----:B------:R-:W3:Y:S01]  /*0ee0*/  @P1 LDG.E R24, desc[UR6][R14.64+0xbc] ;  /* 0x0000bc060e181981 */ /* 0x000ee2000c1e1900 */
[----:B----4-:R-:W-:-:S03]  /*0ef0*/  @P0 LOP3.LUT R2, R2, R29, RZ, 0x3c, !PT ;  /* 0x0000001d02020212 */ /* 0x010fc600078e3cff */
[----:B------:R-:W4:Y:S01]  /*0f00*/  @P1 LDG.E R29, desc[UR6][R14.64+0xb8] ;  /* 0x0000b8060e1d1981 */ /* 0x000f22000c1e1900 */
[----:B------:R-:W-:-:S03]  /*0f10*/  @P0 LOP3.LUT R3, R3, R28, RZ, 0x3c, !PT ;  /* 0x0000001c03030212 */ /* 0x000fc600078e3cff */
[----:B------:R-:W4:Y:S01]  /*0f20*/  @P1 LDG.E R28, desc[UR6][R14.64+0xc4] ;  /* 0x0000c4060e1c1981 */ /* 0x000f22000c1e1900 */
[----:B------:R-:W-:-:S03]  /*0f30*/  @P0 LOP3.LUT R6, R6, R23, RZ, 0x3c, !PT ;  /* 0x0000001706060212 */ /* 0x000fc600078e3cff */
[----:B------:R-:W4:Y:S01]  /*0f40*/  @P5 LDG.E R23, desc[UR6][R14.64+0x104] ;  /* 0x000104060e175981 */ /* 0x000f22000c1e1900 */
[----:B------:R-:W-:-:S03]  /*0f50*/  @P1 LOP3.LUT R2, R2, R31, RZ, 0x3c, !PT ;  /* 0x0000001f02021212 */ /* 0x000fc600078e3cff */
[----:B------:R-:W4:Y:S01]  /*0f60*/  @P2 LDG.E R31, desc[UR6][R14.64+0xd4] ;  /* 0x0000d4060e1f2981 */ /* 0x000f22000c1e1900 */
[----:B------:R-:W-:-:S03]  /*0f70*/  LOP3.LUT P0, RZ, R36, 0x8000, RZ, 0xc0, !PT ;  /* 0x0000800024ff7812 */ /* 0x000fc6000780c0ff */
[----:B------:R-:W4:Y:S10]  /*0f80*/  @P4 LDG.E R36, desc[UR6][R14.64+0xf8] ;  /* 0x0000f8060e244981 */ /* 0x000f34000c1e1900 */
[----:B------:R-:W4:Y:S04]  /*0f90*/  @P0 LDG.E R47, desc[UR6][R14.64+0x12c] ;  /* 0x00012c060e2f0981 */ /* 0x000f28000c1e1900 */
[----:B------:R-:W4:Y:S04]  /*0fa0*/  @P0 LDG.E R49, desc[UR6][R14.64+0x130] ;  /* 0x000130060e310981 */ /* 0x000f28000c1e1900 */
[----:B------:R-:W4:Y:S04]  /*0fb0*/  @P0 LDG.E R48, desc[UR6][R14.64+0x134] ;  /* 0x000134060e300981 */ /* 0x000f28000c1e1900 */
[----:B------:R-:W4:Y:S04]  /*0fc0*/  @P0 LDG.E R50, desc[UR6][R14.64+0x13c] ;  /* 0x00013c060e320981 */ /* 0x000f28000c1e1900 */
[----:B------:R-:W4:Y:S01]  /*0fd0*/  @P0 LDG.E R51, desc[UR6][R14.64+0x138] ;  /* 0x000138060e330981 */ /* 0x000f22000c1e1900 */
[----:B--2---:R-:W-:-:S03]  /*0fe0*/  @P1 LOP3.LUT R6, R6, R25, RZ, 0x3c, !PT ;  /* 0x0000001906061212 */ /* 0x004fc600078e3cff */
[----:B------:R-:W2:Y:S01]  /*0ff0*/  @P6 LDG.E R25, desc[UR6][R14.64+0x118] ;  /* 0x000118060e196981 */ /* 0x000ea2000c1e1900 */
[----:B---3--:R-:W-:Y:S02]  /*1000*/  @P1 LOP3.LUT R5, R5, R24, RZ, 0x3c, !PT ;  /* 0x0000001805051212 */ /* 0x008fe400078e3cff */
[----:B------:R-:W-:Y:S01]  /*1010*/  @P2 LOP3.LUT R6, R6, R33, RZ, 0x3c, !PT ;  /* 0x0000002106062212 */ /* 0x000fe200078e3cff */
[----:B------:R-:W3:Y:S01]  /*1020*/  @P2 LDG.E R24, desc[UR6][R14.64+0xd0] ;  /* 0x0000d0060e182981 */ /* 0x000ee2000c1e1900 */
[----:B----4-:R-:W-:-:S03]  /*1030*/  @P1 LOP3.LUT R4, R4, R29, RZ, 0x3c, !PT ;  /* 0x0000001d04041212 */ /* 0x010fc600078e3cff */
[----:B------:R-:W4:Y:S01]  /*1040*/  @P2 LDG.E R29, desc[UR6][R14.64+0xcc] ;  /* 0x0000cc060e1d2981 */ /* 0x000f22000c1e1900 */
[----:B------:R-:W-:-:S03]  /*1050*/  @P1 LOP3.LUT R3, R3, R28, RZ, 0x3c, !PT ;  /* 0x0000001c03031212 */ /* 0x000fc600078e3cff */
[----:B------:R-:W2:Y:S01]  /*1060*/  @P2 LDG.E R28, desc[UR6][R14.64+0xd8] ;  /* 0x0000d8060e1c2981 */ /* 0x000ea2000c1e1900 */
[----:B------:R-:W-:-:S03]  /*1070*/  @P3 LOP3.LUT R6, R6, R35, RZ, 0x3c, !PT ;  /* 0x0000002306063212 */ /* 0x000fc600078e3cff */
[----:B------:R-:W2:Y:S01]  /*1080*/  @P3 LDG.E R33, desc[UR6][R14.64+0xe0] ;  /* 0x0000e0060e213981 */ /* 0x000ea2000c1e1900 */
[----:B------:R-:W-:-:S03]  /*1090*/  @P4 LOP3.LUT R6, R6, R37, RZ, 0x3c, !PT ;  /* 0x0000002506064212 */ /* 0x000fc600078e3cff */
[----:B------:R-:W2:Y:S04]  /*10a0*/  @P3 LDG.E R35, desc[UR6][R14.64+0xe8] ;  /* 0x0000e8060e233981 */ /* 0x000ea8000c1e1900 */
[----:B------:R-:W2:Y:S01]  /*10b0*/  @P4 LDG.E R37, desc[UR6][R14.64+0xf4] ;  /* 0x0000f4060e254981 */ /* 0x000ea2000c1e1900 */
[----:B------:R-:W-:-:S03]  /*10c0*/  @P5 LOP3.LUT R6, R6, R23, RZ, 0x3c, !PT ;  /* 0x0000001706065212 */ /* 0x000fc600078e3cff */
[----:B------:R-:W2:Y:S01]  /*10d0*/  @P6 LDG.E R23, desc[UR6][R14.64+0x124] ;  /* 0x000124060e176981 */ /* 0x000ea2000c1e1900 */
[----:B------:R-:W-:Y:S01]  /*10e0*/  @P2 LOP3.LUT R2, R2, R31, RZ, 0x3c, !PT ;  /* 0x0000001f02022212 */ /* 0x000fe200078e3cff */
[----:B------:R-:W-:-:S04]  /*10f0*/  UIADD3 UR4, UPT, UPT, UR4, 0x10, URZ ;  /* 0x0000001004047890 */ /* 0x000fc8000fffe0ff */
[----:B------:R-:W-:Y:S01]  /*1100*/  UISETP.NE.AND UP0, UPT, UR4, 0x20, UPT ;  /* 0x000000200400788c */ /* 0x000fe2000bf05270 */
[----:B---3--:R-:W-:Y:S02]  /*1110*/  @P2 LOP3.LUT R5, R5, R24, RZ, 0x3c, !PT ;  /* 0x0000001805052212 */ /* 0x008fe400078e3cff */
[----:B----4-:R-:W-:Y:S02]  /*1120*/  @P2 LOP3.LUT R4, R4, R29, RZ, 0x3c, !PT ;  /* 0x0000001d04042212 */ /* 0x010fe400078e3cff */
[----:B--2---:R-:W-:Y:S02]  /*1130*/  @P2 LOP3.LUT R3, R3, R28, RZ, 0x3c, !PT ;  /* 0x0000001c03032212 */ /* 0x004fe400078e3cff */
        /* <DEDUP_REMOVED lines=21> */
[----:B------:R-:W-:Y:S01]  /*1290*/  @P0 LOP3.LUT R2, R2, R51, RZ, 0x3c, !PT ;  /* 0x0000003302020212 */ /* 0x000fe200078e3cff */
[----:B------:R-:W-:Y:S06]  /*12a0*/  BRA.U UP0, `(.L_x_9) ;  /* 0xfffffff5004c7547 */ /* 0x000fec000b83ffff */
[----:B------:R-:W-:-:S05]  /*12b0*/  VIADD R18, R18, 0x1 ;  /* 0x0000000112127836 */ /* 0x000fca0000000000 */
[----:B------:R-:W-:-:S13]  /*12c0*/  ISETP.NE.AND P0, PT, R18, 0x5, PT ;  /* 0x000000051200780c */ /* 0x000fda0003f05270 */
[----:B------:R-:W-:Y:S05]  /*12d0*/  @P0 BRA `(.L_x_10) ;  /* 0xfffffff400300947 */ /* 0x000fea000383ffff */
[----:B------:R0:W-:Y:S01]  /*12e0*/  STL [R1+0x4], R6 ;  /* 0x0000040601007387 */ /* 0x0001e20000100800 */
[----:B------:R-:W-:-:S03]  /*12f0*/  ISETP.NE.U32.AND P0, PT, R30, 0x1, PT ;  /* 0x000000011e00780c */ /* 0x000fc60003f05070 */
[----:B------:R0:W-:Y:S01]  /*1300*/  STL.64 [R1+0x8], R4 ;  /* 0x0000080401007387 */ /* 0x0001e20000100a00 */
[----:B------:R-:W-:-:S03]  /*1310*/  ISETP.NE.AND.EX P0, PT, RZ, RZ, PT, P0 ;  /* 0x000000ffff00720c */ /* 0x000fc60003f05300 */
[----:B------:R0:W-:Y:S10]  /*1320*/  STL.64 [R1+0x10], R2 ;  /* 0x0000100201007387 */ /* 0x0001f40000100a00 */
[----:B------:R-:W-:Y:S05]  /*1330*/  @!P0 BRA `(.L_x_8) ;  /* 0x0000001800048947 */ /* 0x000fea0003800000 */
[----:B------:R-:W-:Y:S01]  /*1340*/  UMOV UR4, URZ ;  /* 0x000000ff00047c82 */ /* 0x000fe20008000000 */
[----:B------:R-:W-:Y:S01]  /*1350*/  UMOV UR5, URZ ;  /* 0x000000ff00057c82 */ /* 0x000fe20008000000 */
[----:B------:R-:W-:Y:S02]  /*1360*/  HFMA2 R18, -RZ, RZ, 0, 0 ;  /* 0x00000000ff127431 */ /* 0x000fe400000001ff */
[----:B0-----:R-:W-:Y:S01]  /*1370*/  IMAD.MOV.U32 R6, RZ, RZ, RZ ;  /* 0x000000ffff067224 */ /* 0x001fe200078e00ff */
[----:B------:R-:W-:Y:S01]  /*1380*/  MOV R5, UR4 ;  /* 0x0000000400057c02 */ /* 0x000fe20008000f00 */
[----:B------:R-:W-:Y:S02]  /*1390*/  IMAD.U32 R3, RZ, RZ, UR4 ;  /* 0x00000004ff037e24 */ /* 0x000fe4000f8e00ff */
[----:B------:R-:W-:Y:S02]  /*13a0*/  IMAD.U32 R2, RZ, RZ, UR5 ;  /* 0x00000005ff027e24 */ /* 0x000fe4000f8e00ff */
[----:B------:R-:W-:-:S07]  /*13b0*/  IMAD.U32 R4, RZ, RZ, UR5 ;  /* 0x00000005ff047e24 */ /* 0x000fce000f8e00ff */
.L_x_12:
[----:B------:R-:W-:-:S06]  /*13c0*/  IMAD R19, R18, 0x4, R1 ;  /* 0x0000000412137824 */ /* 0x000fcc00078e0201 */
[----:B------:R-:W5:Y:S01]  /*13d0*/  LDL R19, [R19+0x4] ;  /* 0x0000040013137983 */ /* 0x000f620000100800 */
[----:B------:R-:W-:Y:S01]  /*13e0*/  SHF.L.U32 R22, R18, 0x5, RZ ;  /* 0x0000000512167819 */ /* 0x000fe200000006ff */
[----:B------:R-:W-:-:S06]  /*13f0*/  UMOV UR4, URZ ;  /* 0x000000ff00047c82 */ /* 0x000fcc0008000000 */
.L_x_11:
[----:B-----5:R-:W-:Y:S01]  /*1400*/  SHF.R.U32.HI R36, RZ, UR4, R19 ;  /* 0x00000004ff247c19 */ /* 0x020fe20008011613 */
[----:B------:R-:W-:-:S03]  /*1410*/  VIADD R14, R22, UR4 ;  /* 0x00000004160e7c36 */ /* 0x000fc60008000000 */
        /* <DEDUP_REMOVED lines=179> */
[----:B------:R-:W-:Y:S05]  /*1f50*/  @P0 BRA `(.L_x_8) ;  /* 0x0000000800fc0947 */ /* 0x000fea0003800000 */
[----:B------:R-:W-:Y:S01]  /*1f60*/  UMOV UR4, URZ ;  /* 0x000000ff00047c82 */ /* 0x000fe20008000000 */
[----:B------:R-:W-:Y:S01]  /*1f70*/  UMOV UR5, URZ ;  /* 0x000000ff00057c82 */ /* 0x000fe20008000000 */
[----:B-1----:R-:W-:Y:S02]  /*1f80*/  HFMA2 R6, -RZ, RZ, 0, 0 ;  /* 0x00000000ff067431 */ /* 0x002fe400000001ff */
[----:B------:R-:W-:Y:S01]  /*1f90*/  IMAD.MOV.U32 R18, RZ, RZ, RZ ;  /* 0x000000ffff127224 */ /* 0x000fe200078e00ff */
[----:B------:R-:W-:Y:S01]  /*1fa0*/  MOV R2, UR5 ;  /* 0x0000000500027c02 */ /* 0x000fe20008000f00 */
[----:B------:R-:W-:Y:S02]  /*1fb0*/  IMAD.U32 R3, RZ, RZ, UR4 ;  /* 0x00000004ff037e24 */ /* 0x000fe4000f8e00ff */
[----:B------:R-:W-:Y:S02]  /*1fc0*/  IMAD.U32 R5, RZ, RZ, UR4 ;  /* 0x00000004ff057e24 */ /* 0x000fe4000f8e00ff */
[----:B------:R-:W-:-:S07]  /*1fd0*/  IMAD.U32 R4, RZ, RZ, UR5 ;  /* 0x00000005ff047e24 */ /* 0x000fce000f8e00ff */
.L_x_14:
[----:B------:R-:W-:-:S06]  /*1fe0*/  LEA R19, R18, R1, 0x2 ;  /* 0x0000000112137211 */ /* 0x000fcc00078e10ff */
[----:B------:R-:W5:Y:S01]  /*1ff0*/  LDL R19, [R19+0x4] ;  /* 0x0000040013137983 */ /* 0x000f620000100800 */
[----:B------:R-:W-:Y:S01]  /*2000*/  IMAD.SHL.U32 R22, R18, 0x20, RZ ;  /* 0x0000002012167824 */ /* 0x000fe200078e00ff */
[----:B------:R-:W-:-:S06]  /*2010*/  UMOV UR4, URZ ;  /* 0x000000ff00047c82 */ /* 0x000fcc0008000000 */
.L_x_13:
        /* <DEDUP_REMOVED lines=53> */
[----:B------:R-:W-:-:S03]  /*2370*/  @P4 LOP3.LUT R6, R6, R35, RZ, 0x3c, !PT ;  /* 0x0000002306064212 */ /* 0x000fc600078e3cff */
        /* <DEDUP_REMOVED lines=8> */
[----:B------:R-:W3:Y:S01]  /*2400*/  @P5 LDG.E R39, desc[UR6][R14.64+0x70] ;  /* 0x000070060e275981 */ /* 0x000ee2000c1e1900 */
[----:B------:R-:W-:Y:S02]  /*2410*/  @P0 LOP3.LUT R6, R6, R45, RZ, 0x3c, !PT ;  /* 0x0000002d06060212 */ /* 0x000fe400078e3cff */
[----:B--2---:R-:W-:-:S02]  /*2420*/  @P2 LOP3.LUT R4, R4, R23, RZ, 0x3c, !PT ;  /* 0x0000001704042212 */ /* 0x004fc400078e3cff */
[----:B----4-:R-:W-:Y:S02]  /*2430*/  @P2 LOP3.LUT R2, R2, R25, RZ, 0x3c, !PT ;  /* 0x0000001902022212 */ /* 0x010fe400078e3cff */
[----:B---3--:R-:W-:Y:S02]  /*2440*/  @P2 LOP3.LUT R3, R3, R28, RZ, 0x3c, !PT ;  /* 0x0000001c03032212 */ /* 0x008fe400078e3cff */
        /* <DEDUP_REMOVED lines=70> */
[----:B------:R-:W2:Y:S04]  /*28b0*/  @P2 LDG.E R28, desc[UR6][R14.64+0xd8] ;  /* 0x0000d8060e1c2981 */ /* 0x000ea8000c1e1900 */
[----:B------:R-:W2:Y:S01]  /*28c0*/  @P3 LDG.E R35, desc[UR6][R14.64+0xe0] ;  /* 0x0000e0060e233981 */ /* 0x000ea2000c1e1900 */
[----:B------:R-:W-:Y:S02]  /*28d0*/  @P1 LOP3.LUT R4, R4, R29, RZ, 0x3c, !PT ;  /* 0x0000001d04041212 */ /* 0x000fe400078e3cff */
[----:B------:R-:W-:Y:S01]  /*28e0*/  @P4 LOP3.LUT R6, R6, R23, RZ, 0x3c, !PT ;  /* 0x0000001706064212 */ /* 0x000fe200078e3cff */
[----:B------:R-:W2:Y:S04]  /*28f0*/  @P6 LDG.E R29, desc[UR6][R14.64+0x118] ;  /* 0x000118060e1d6981 */ /* 0x000ea8000c1e1900 */
        /* <DEDUP_REMOVED lines=29> */
[----:B------:R-:W-:Y:S01]  /*2ad0*/  @P0 LOP3.LUT R2, R2, R53, RZ, 0x3c, !PT ;  /* 0x0000003502020212 */ /* 0x000fe200078e3cff */
[----:B------:R-:W-:Y:S06]  /*2ae0*/  BRA.U UP0, `(.L_x_13) ;  /* 0xfffffff5004c7547 */ /* 0x000fec000b83ffff */
[----:B------:R-:W-:-:S04]  /*2af0*/  IADD3 R18, PT, PT, R18, 0x1, RZ ;  /* 0x0000000112127810 */ /* 0x000fc80007ffe0ff */
[----:B------:R-:W-:-:S13]  /*2b00*/  ISETP.NE.AND P0, PT, R18, 0x5, PT ;  /* 0x000000051200780c */ /* 0x000fda0003f05270 */
[----:B------:R-:W-:Y:S05]  /*2b10*/  @P0 BRA `(.L_x_14) ;  /* 0xfffffff400300947 */ /* 0x000fea000383ffff */
[----:B------:R2:W-:Y:S04]  /*2b20*/  STL [R1+0x4], R6 ;  /* 0x0000040601007387 */ /* 0x0005e80000100800 */
[----:B------:R2:W-:Y:S04]  /*2b30*/  STL.64 [R1+0x8], R4 ;  /* 0x0000080401007387 */ /* 0x0005e80000100a00 */
[----:B------:R2:W-:Y:S02]  /*2b40*/  STL.64 [R1+0x10], R2 ;  /* 0x0000100201007387 */ /* 0x0005e40000100a00 */
.L_x_8:
[----:B------:R-:W-:Y:S05]  /*2b50*/  BSYNC.RECONVERGENT B1 ;  /* 0x0000000000017941 */ /* 0x000fea0003800200 */
.L_x_7:
[C---:B------:R-:W-:Y:S01]  /*2b60*/  ISETP.GT.U32.AND P0, PT, R16.reuse, 0x3, PT ;  /* 0x000000031000780c */ /* 0x040fe20003f04070 */
[----:B------:R-:W-:Y:S01]  /*2b70*/  VIADD R13, R13, 0x1 ;  /* 0x000000010d0d7836 */ /* 0x000fe20000000000 */
[--C-:B------:R-:W-:Y:S02]  /*2b80*/  SHF.R.U64 R16, R16, 0x2, R17.reuse ;  /* 0x0000000210107819 */ /* 0x100fe40000001211 */
[----:B------:R-:W-:Y:S02]  /*2b90*/  ISETP.GT.U32.AND.EX P0, PT, R17, RZ, PT, P0 ;  /* 0x000000ff1100720c */ /* 0x000fe40003f04100 */
[----:B------:R-:W-:-:S11]  /*2ba0*/  SHF.R.U32.HI R17, RZ, 0x2, R17 ;  /* 0x00000002ff117819 */ /* 0x000fd60000011611 */
[----:B------:R-:W-:Y:S05]  /*2bb0*/  @P0 BRA `(.L_x_15) ;  /* 0xffffffd800cc0947 */ /* 0x000fea000383ffff */
.L_x_6:
[----:B------:R-:W-:Y:S05]  /*2bc0*/  BSYNC.RECONVERGENT B0 ;  /* 0x0000000000007941 */ /* 0x000fea0003800200 */
.L_x_5:
[----:B------:R-:W3:Y:S01]  /*2bd0*/  LDCU.64 UR4, c[0x0][0x3a0] ;  /* 0x00007400ff0477ac */ /* 0x000ee20008000a00 */
[----:B------:R-:W-:Y:S01]  /*2be0*/  ISETP.NE.AND P2, PT, R12, RZ, PT ;  /* 0x000000ff0c00720c */ /* 0x000fe20003f45270 */
[C---:B------:R-:W-:Y:S01]  /*2bf0*/  IMAD.SHL.U32 R23, R11.reuse, 0x4, RZ ;  /* 0x000000040b177824 */ /* 0x040fe200078e00ff */
[----:B0-----:R-:W-:-:S11]  /*2c00*/  SHF.L.U64.HI R16, R11, 0x2, R0 ;  /* 0x000000020b107819 */ /* 0x001fd60000010200 */
[----:B------:R-:W0:Y:S01]  /*2c10*/  @P2 LDC.64 R24, c[0x0][0x390] ;  /* 0x0000e400ff182b82 */ /* 0x000e220000000a00 */
[----:B---3--:R-:W-:Y:S01]  /*2c20*/  IADD3 R8, P0, PT, R23, UR4, RZ ;  /* 0x0000000417087c10 */ /* 0x008fe2000ff1e0ff */
[----:B------:R-:W3:Y:S06]  /*2c30*/  LDCU UR4, c[0x3][0x5c] ;  /* 0x00c00b80ff0477ac */ /* 0x000eec0008000800 */
[----:B------:R-:W4:Y:S01]  /*2c40*/  @P2 LDC.64 R18, c[0x0][0x388] ;  /* 0x0000e200ff122b82 */ /* 0x000f220000000a00 */
[----:B------:R-:W-:-:S05]  /*2c50*/  IADD3.X R9, PT, PT, R16, UR5, RZ, P0, !PT ;  /* 0x0000000510097c10 */ /* 0x000fca00087fe4ff */
[----:B------:R-:W2:Y:S01]  /*2c60*/  @P2 LDG.E R13, desc[UR6][R8.64] ;  /* 0x00000006080d2981 */ /* 0x000ea2000c1e1900 */
[C---:B0-----:R-:W-:Y:S02]  /*2c70*/  @P2 IADD3 R22, P1, PT, R23.reuse, R24, RZ ;  /* 0x0000001817162210 */ /* 0x041fe40007f3e0ff */
[----:B----4-:R-:W-:-:S03]  /*2c80*/  @P2 IADD3 R18, P0, PT, R23, R18, RZ ;  /* 0x0000001217122210 */ /* 0x010fc60007f1e0ff */
[C---:B------:R-:W-:Y:S01]  /*2c90*/  @P2 IMAD.X R23, R16.reuse, 0x1, R25, P1 ;  /* 0x0000000110172824 */ /* 0x040fe200008e0619 */
[----:B------:R-:W-:-:S04]  /*2ca0*/  @P2 IADD3.X R19, PT, PT, R16, R19, RZ, P0, !PT ;  /* 0x0000001310132210 */ /* 0x000fc800007fe4ff */
[----:B------:R0:W5:Y:S04]  /*2cb0*/  @P2 LDG.E R15, desc[UR6][R22.64] ;  /* 0x00000006160f2981 */ /* 0x000168000c1e1900 */
[----:B------:R0:W5:Y:S01]  /*2cc0*/  @P2 LDG.E R14, desc[UR6][R18.64] ;  /* 0x00000006120e2981 */ /* 0x000162000c1e1900 */
[C---:B------:R-:W-:Y:S01]  /*2cd0*/  IMAD R16, R20.reuse, 0x4, R10 ;  /* 0x0000000414107824 */ /* 0x040fe200078e020a */
[----:B---3--:R-:W-:Y:S01]  /*2ce0*/  UISETP.GE.AND UP0, UPT, UR4, 0x1, UPT ;  /* 0x000000010400788c */ /* 0x008fe2000bf06270 */
[----:B------:R-:W-:-:S03]  /*2cf0*/  LEA R17, R20, R7, 0x2 ;  /* 0x0000000714117211 */ /* 0x000fc600078e10ff */
[----:B--2---:R0:W-:Y:S05]  /*2d00*/  @P2 STS [R16], R13 ;  /* 0x0000000d10002388 */ /* 0x0041ea0000000800 */
[----:B------:R-:W-:Y:S05]  /*2d10*/  BRA.U !UP0, `(.L_x_16) ;  /* 0x0000003908487547 */ /* 0x000fea000b800000 */
[----:B0----5:R-:W-:Y:S01]  /*2d20*/  FMUL R19, RZ, R15 ;  /* 0x0000000fff137220 */ /* 0x021fe20000400000 */
[----:B------:R-:W0:Y:S01]  /*2d30*/  LDCU UR4, c[0x3][0x54] ;  /* 0x00c00a80ff0477ac */ /* 0x000e220008000800 */
[----:B------:R-:W-:Y:S01]  /*2d40*/  BSSY.RECONVERGENT B2, `(.L_x_17) ;  /* 0x0000015000027945 */ /* 0x000fe20003800200 */
[----:B------:R-:W-:Y:S01]  /*2d50*/  ISETP.NE.AND P2, PT, R20, RZ, PT ;  /* 0x000000ff1400720c */ /* 0x000fe20003f45270 */
[----:B------:R-:W2:Y:S01]  /*2d60*/  MUFU.RCP R8, R19 ;  /* 0x0000001300087308 */ /* 0x000ea20000001000 */
[----:B------:R-:W3:Y:S01]  /*2d70*/  LDCU UR5, c[0x3][0x64] ;  /* 0x00c00c80ff0577ac */ /* 0x000ee20008000800 */
[----:B------:R-:W-:-:S06]  /*2d80*/  IMAD.MOV.U32 R18, RZ, RZ, RZ ;  /* 0x000000ffff127224 */ /* 0x000fcc00078e00ff */
[----:B------:R-:W4:Y:S01]  /*2d90*/  FCHK P0, RZ, R19 ;  /* 0x00000013ff007302 */ /* 0x000f220000000000 */
[----:B0-----:R-:W-:Y:S01]  /*2da0*/  UIADD3 UR4, UPT, UPT, URZ, -UR4, URZ ;  /* 0x80000004ff047290 */ /* 0x001fe2000fffe0ff */
[----:B--2---:R-:W-:-:S03]  /*2db0*/  FFMA R7, -R19, R8, 1 ;  /* 0x3f80000013077423 */ /* 0x004fc60000000108 */
[----:B---3--:R-:W-:Y:S01]  /*2dc0*/  UIMAD UR4, UR4, UR5, URZ ;  /* 0x00000005040472a4 */ /* 0x008fe2000f8e02ff */
[----:B------:R-:W-:-:S04]  /*2dd0*/  FFMA R7, R8, R7, R8 ;  /* 0x0000000708077223 */ /* 0x000fc80000000008 */
[----:B------:R-:W-:Y:S01]  /*2de0*/  FFMA R8, RZ, R7, RZ ;  /* 0x00000007ff087223 */ /* 0x000fe200000000ff */
[----:B------:R-:W-:-:S03]  /*2df0*/  IMAD.U32 R23, RZ, RZ, UR4 ;  /* 0x00000004ff177e24 */ /* 0x000fc6000f8e00ff */
[----:B------:R-:W-:Y:S01]  /*2e00*/  FFMA R9, -R19, R8, RZ ;  /* 0x0000000813097223 */ /* 0x000fe200000001ff */
[----:B------:R-:W-:-:S04]  /*2e10*/  IMAD.WIDE R26, R23, 0x4, R26 ;  /* 0x00000004171a7825 */ /* 0x000fc800078e021a */
[----:B------:R-:W-:Y:S01]  /*2e20*/  FFMA R7, R7, R9, R8 ;  /* 0x0000000907077223 */ /* 0x000fe20000000008 */
[----:B----4-:R-:W-:Y:S06]  /*2e30*/  @!P0 BRA `(.L_x_18) ;  /* 0x0000000000148947 */ /* 0x010fec0003800000 */
[----:B------:R-:W-:Y:S01]  /*2e40*/  MOV R9, RZ ;  /* 0x000000ff00097202 */ /* 0x000fe20000000f00 */
[----:B------:R-:W-:Y:S01]  /*2e50*/  IMAD.MOV.U32 R8, RZ, RZ, R19 ;  /* 0x000000ffff087224 */ /* 0x000fe200078e0013 */
[----:B------:R-:W-:-:S07]  /*2e60*/  MOV R10, 0x2e80 ;  /* 0x00002e80000a7802 */ /* 0x000fce0000000f00 */
[----:B-1----:R-:W-:Y:S05]  /*2e70*/  CALL.REL.NOINC `($__internal_1_$__cuda_sm3x_div_rn_noftz_f32_slowpath) ;  /* 0x0000003c00c47944 */ /* 0x002fea0003c00000 */
[----:B------:R-:W-:-:S07]  /*2e80*/  IMAD.MOV.U32 R7, RZ, RZ, R8 ;  /* 0x000000ffff077224 */ /* 0x000fce00078e0008 */
.L_x_18:
[----:B------:R-:W-:Y:S05]  /*2e90*/  BSYNC.RECONVERGENT B2 ;  /* 0x0000000000027941 */ /* 0x000fea0003800200 */
.L_x_17:
[----:B------:R-:W-:Y:S01]  /*2ea0*/  FMUL R8, R19, R19 ;  /* 0x0000001313087220 */ /* 0x000fe20000400000 */
[----:B------:R-:W-:Y:S03]  /*2eb0*/  BSSY.RECONVERGENT B2, `(.L_x_19) ;  /* 0x000000d000027945 */ /* 0x000fe60003800200 */
[----:B------:R-:W0:Y:S08]  /*2ec0*/  MUFU.RCP R9, R8 ;  /* 0x0000000800097308 */ /* 0x000e300000001000 */
[----:B------:R-:W2:Y:S01]  /*2ed0*/  FCHK P0, RZ, R8 ;  /* 0x00000008ff007302 */ /* 0x000ea20000000000 */
[----:B0-----:R-:W-:-:S04]  /*2ee0*/  FFMA R10, -R8, R9, 1 ;  /* 0x3f800000080a7423 */ /* 0x001fc80000000109 */
[----:B------:R-:W-:-:S04]  /*2ef0*/  FFMA R10, R9, R10, R9 ;  /* 0x0000000a090a7223 */ /* 0x000fc80000000009 */
[----:B------:R-:W-:-:S04]  /*2f00*/  FFMA R9, RZ, R10, RZ ;  /* 0x0000000aff097223 */ /* 0x000fc800000000ff */
[----:B------:R-:W-:-:S04]  /*2f10*/  FFMA R19, -R8, R9, RZ ;  /* 0x0000000908137223 */ /* 0x000fc800000001ff */
[----:B------:R-:W-:Y:S01]  /*2f20*/  FFMA R10, R10, R19, R9 ;  /* 0x000000130a0a7223 */ /* 0x000fe20000000009 */
[----:B--2---:R-:W-:Y:S06]  /*2f30*/  @!P0 BRA `(.L_x_20) ;  /* 0x0000000000108947 */ /* 0x004fec0003800000 */
[----:B------:R-:W-:Y:S01]  /*2f40*/  HFMA2 R9, -RZ, RZ, 0, 0 ;  /* 0x00000000ff097431 */ /* 0x000fe200000001ff */
[----:B------:R-:W-:-:S07]  /*2f50*/  MOV R10, 0x2f70 ;  /* 0x00002f70000a7802 */ /* 0x000fce0000000f00 */
[----:B-1----:R-:W-:Y:S05]  /*2f60*/  CALL.REL.NOINC `($__internal_1_$__cuda_sm3x_div_rn_noftz_f32_slowpath) ;  /* 0x0000003c00887944 */ /* 0x002fea0003c00000 */
[----:B------:R-:W-:-:S07]  /*2f70*/  IMAD.MOV.U32 R10, RZ, RZ, R8 ;  /* 0x000000ffff0a7224 */ /* 0x000fce00078e0008 */
.L_x_20:
[----:B------:R-:W-:Y:S05]  /*2f80*/  BSYNC.RECONVERGENT B2 ;  /* 0x0000000000027941 */ /* 0x000fea0003800200 */
.L_x_19:
[----:B------:R-:W0:Y:S01]  /*2f90*/  MUFU.RCP R9, R10 ;  /* 0x0000000a00097308 */ /* 0x000e220000001000 */
[----:B------:R-:W-:Y:S07]  /*2fa0*/  BSSY.RECONVERGENT B2, `(.L_x_21) ;  /* 0x000000d000027945 */ /* 0x000fee0003800200 */
[----:B------:R-:W2:Y:S01]  /*2fb0*/  FCHK P0, R7, R10 ;  /* 0x0000000a07007302 */ /* 0x000ea20000000000 */
[----:B0-----:R-:W-:-:S04]  /*2fc0*/  FFMA R8, R9, -R10, 1 ;  /* 0x3f80000009087423 */ /* 0x001fc8000000080a */
[----:B------:R-:W-:-:S04]  /*2fd0*/  FFMA R8, R9, R8, R9 ;  /* 0x0000000809087223 */ /* 0x000fc80000000009 */
[----:B------:R-:W-:-:S04]  /*2fe0*/  FFMA R22, R8, R7, RZ ;  /* 0x0000000708167223 */ /* 0x000fc800000000ff */
[----:B------:R-:W-:-:S04]  /*2ff0*/  FFMA R19, R22, -R10, R7 ;  /* 0x8000000a16137223 */ /* 0x000fc80000000007 */
[----:B------:R-:W-:Y:S01]  /*3000*/  FFMA R19, R8, R19, R22 ;  /* 0x0000001308137223 */ /* 0x000fe20000000016 */
[----:B--2---:R-:W-:Y:S06]  /*3010*/  @!P0 BRA `(.L_x_22) ;  /* 0x0000000000148947 */ /* 0x004fec0003800000 */
[----:B------:R-:W-:Y:S01]  /*3020*/  MOV R8, R10 ;  /* 0x0000000a00087202 */ /* 0x000fe20000000f00 */
[----:B------:R-:W-:Y:S01]  /*3030*/  IMAD.MOV.U32 R9, RZ, RZ, R7 ;  /* 0x000000ffff097224 */ /* 0x000fe200078e0007 */
[----:B------:R-:W-:-:S07]  /*3040*/  MOV R10, 0x3060 ;  /* 0x00003060000a7802 */ /* 0x000fce0000000f00 */
[----:B-1----:R-:W-:Y:S05]  /*3050*/  CALL.REL.NOINC `($__internal_1_$__cuda_sm3x_div_rn_noftz_f32_slowpath) ;  /* 0x0000003c004c7944 */ /* 0x002fea0003c00000 */
[----:B------:R-:W-:-:S07]  /*3060*/  IMAD.MOV.U32 R19, RZ, RZ, R8 ;  /* 0x000000ffff137224 */ /* 0x000fce00078e0008 */
.L_x_22:
[----:B------:R-:W-:Y:S05]  /*3070*/  BSYNC.RECONVERGENT B2 ;  /* 0x0000000000027941 */ /* 0x000fea0003800200 */
.L_x_21:
[----:B------:R-:W0:Y:S01]  /*3080*/  LDC R25, c[0x3][0x60] ;  /* 0x00c01800ff197b82 */ /* 0x000e220000000800 */
[----:B------:R-:W-:Y:S02]  /*3090*/  VIADD R21, R21, 0xffffffff ;  /* 0xffffffff15157836 */ /* 0x000fe40000000000 */
[----:B------:R-:W-:Y:S02]  /*30a0*/  HFMA2 R7, -RZ, RZ, 0, 1.1920928955078125e-07 ;  /* 0x00000002ff077431 */ /* 0x000fe400000001ff */
[----:B------:R-:W-:Y:S01]  /*30b0*/  IMAD.MOV.U32 R22, RZ, RZ, RZ ;  /* 0x000000ffff167224 */ /* 0x000fe200078e00ff */
[----:B------:R-:W-:Y:S01]  /*30c0*/  MOV R23, 0x2abc4dd5 ;  /* 0x2abc4dd500177802 */ /* 0x000fe20000000f00 */
[----:B------:R-:W-:Y:S01]  /*30d0*/  IMAD.MOV.U32 R24, RZ, RZ, RZ ;  /* 0x000000ffff187224 */ /* 0x000fe200078e00ff */
[----:B------:R-:W-:Y:S01]  /*30e0*/  ISETP.NE.AND P0, PT, R20, R21, PT ;  /* 0x000000151400720c */ /* 0x000fe20003f05270 */
[----:B------:R-:W-:Y:S01]  /*30f0*/  IMAD.MOV.U32 R21, RZ, RZ, -0x800000 ;  /* 0xff800000ff157424 */ /* 0x000fe200078e00ff */
[----:B------:R-:W-:Y:S01]  /*3100*/  UMOV UR4, URZ ;  /* 0x000000ff00047c82 */ /* 0x000fe20008000000 */
[----:B------:R-:W-:Y:S01]  /*3110*/  IMAD.MOV.U32 R32, RZ, RZ, R13 ;  /* 0x000000ffff207224 */ /* 0x000fe200078e000d */
[----:B------:R-:W-:-:S09]  /*3120*/  SEL R20, R7, 0x3, !P2 ;  /* 0x0000000307147807 */ /* 0x000fd20005000000 */
[----:B------:R-:W-:Y:S02]  /*3130*/  @!P0 SEL R20, R7, 0x1, P2 ;  /* 0x0000000107148807 */ /* 0x000fe40001000000 */
[----:B0-----:R-:W-:-:S07]  /*3140*/  VIMNMX R25, PT, PT, R25, 0x1, !PT ;  /* 0x0000000119197848 */ /* 0x001fce0007fe0100 */
.L_x_115:
[----:B0-----:R-:W0:Y:S01]  /*3150*/  LDCU UR5, c[0x3][0x5c] ;  /* 0x00c00b80ff0577ac */ /* 0x001e220008000800 */
[----:B------:R-:W-:Y:S01]  /*3160*/  ISETP.NE.AND P0, PT, R12, RZ, PT ;  /* 0x000000ff0c00720c */ /* 0x000fe20003f05270 */
[----:B------:R-:W-:Y:S01]  /*3170*/  BSSY.RECONVERGENT B2, `(.L_x_23) ;  /* 0x00002e6000027945 */ /* 0x000fe20003800200 */
[----:B------:R-:W-:-:S04]  /*3180*/  UIADD3 UR4, UPT, UPT, UR4, 0x1, URZ ;  /* 0x0000000104047890 */ /* 0x000fc8000fffe0ff */
[----:B0-----:R-:W-:-:S07]  /*3190*/  UISETP.NE.AND UP0, UPT, UR4, UR5, UPT ;  /* 0x000000050400728c */ /* 0x001fce000bf05270 */
[----:B------:R-:W-:Y:S05]  /*31a0*/  @!P0 BRA `(.L_x_24) ;  /* 0x0000002c00888947 */ /* 0x000fea0003800000 */
[----:B------:R-:W0:Y:S02]  /*31b0*/  LDCU UR5, c[0x3][0x60] ;  /* 0x00c00c00ff0577ac */ /* 0x000e240008000800 */
[----:B0-----:R-:W-:-:S09]  /*31c0*/  UISETP.GE.AND UP1, UPT, UR5, 0x1, UPT ;  /* 0x000000010500788c */ /* 0x001fd2000bf26270 */
[----:B------:R-:W-:Y:S05]  /*31d0*/  BRA.U !UP1, `(.L_x_25) ;  /* 0x0000001909407547 */ /* 0x000fea000b800000 */
[----:B------:R-:W0:Y:S02]  /*31e0*/  LDCU UR8, c[0x3][0x58] ;  /* 0x00c00b00ff0877ac */ /* 0x000e240008000800 */
[----:B0-----:R-:W-:-:S09]  /*31f0*/  UISETP.GE.AND UP1, UPT, UR8, 0x1, UPT ;  /* 0x000000010800788c */ /* 0x001fd2000bf26270 */
[----:B------:R-:W-:Y:S05]  /*3200*/  BRA.U !UP1, `(.L_x_26) ;  /* 0x0000001509447547 */ /* 0x000fea000b800000 */
[----:B------:R-:W-:-:S07]  /*3210*/  HFMA2 R33, -RZ, RZ, 0, 0 ;  /* 0x00000000ff217431 */ /* 0x000fce00000001ff */
.L_x_65:
[----:B------:R-:W-:Y:S01]  /*3220*/  CS2R R34, SRZ ;  /* 0x0000000000227805 */ /* 0x000fe2000001ff00 */
[----:B------:R-:W-:Y:S01]  /*3230*/  IMAD.MOV.U32 R7, RZ, RZ, RZ ;  /* 0x000000ffff077224 */ /* 0x000fe200078e00ff */
[----:B------:R-:W-:Y:S01]  /*3240*/  MOV R28, R26 ;  /* 0x0000001a001c7202 */ /* 0x000fe20000000f00 */
[----:B------:R-:W-:Y:S02]  /*3250*/  IMAD.MOV.U32 R37, RZ, RZ, RZ ;  /* 0x000000ffff257224 */ /* 0x000fe400078e00ff */
[----:B------:R-:W-:-:S07]  /*3260*/  IMAD.MOV.U32 R29, RZ, RZ, R27 ;  /* 0x000000ffff1d7224 */ /* 0x000fce00078e001b */
.L_x_58:
[----:B------:R-:W0:Y:S02]  /*3270*/  LDC.64 R8, c[0x0][0x398] ;  /* 0x0000e600ff087b82 */ /* 0x000e240000000a00 */
[----:B0-----:R-:W-:-:S05]  /*3280*/  IMAD.WIDE.U32 R8, R35, 0x4, R8 ;  /* 0x0000000423087825 */ /* 0x001fca00078e0008 */
[----:B------:R-:W2:Y:S04]  /*3290*/  LDG.E R39, desc[UR6][R8.64] ;  /* 0x0000000608277981 */ /* 0x000ea8000c1e1900 */
[----:B------:R-:W2:Y:S02]  /*32a0*/  LDG.E R36, desc[UR6][R8.64+0x4] ;  /* 0x0000040608247981 */ /* 0x000ea4000c1e1900 */
[----:B--2---:R-:W-:-:S13]  /*32b0*/  ISETP.GE.AND P0, PT, R36, R39, PT ;  /* 0x000000272400720c */ /* 0x004fda0003f06270 */
[----:B------:R-:W-:Y:S05]  /*32c0*/  @!P0 BRA `(.L_x_27) ;  /* 0x0000001000288947 */ /* 0x000fea0003800000 */
[----:B------:R-:W-:-:S05]  /*32d0*/  IMAD.IADD R36, R36, 0x1, -R39 ;  /* 0x0000000124247824 */ /* 0x000fca00078e0a27 */
[C---:B------:R-:W-:Y:S02]  /*32e0*/  ISETP.GE.U32.AND P0, PT, R36.reuse, 0x3, PT ;  /* 0x000000032400780c */ /* 0x040fe40003f06070 */
[----:B------:R-:W-:-:S04]  /*32f0*/  IADD3 R36, PT, PT, R36, 0x1, RZ ;  /* 0x0000000124247810 */ /* 0x000fc80007ffe0ff */
[----:B------:R-:W-:-:S07]  /*3300*/  LOP3.LUT R38, R36, 0x3, RZ, 0xc0, !PT ;  /* 0x0000000324267812 */ /* 0x000fce00078ec0ff */
[----:B------:R-:W-:Y:S05]  /*3310*/  @!P0 BRA `(.L_x_28) ;  /* 0x0000000800488947 */ /* 0x000fea0003800000 */
[----:B------:R-:W-:Y:S01]  /*3320*/  LOP3.LUT R40, R36, 0xfffffffc, RZ, 0xc0, !PT ;  /* 0xfffffffc24287812 */ /* 0x000fe200078ec0ff */
[----:B------:R-:W-:-:S07]  /*3330*/  IMAD.MOV.U32 R41, RZ, RZ, RZ ;  /* 0x000000ffff297224 */ /* 0x000fce00078e00ff */
.L_x_45:
[----:B------:R-:W-:-:S05]  /*3340*/  IMAD.WIDE R30, R39, 0x4, R28 ;  /* 0x00000004271e7825 */ /* 0x000fca00078e021c */
[----:B------:R-:W2:Y:S01]  /*3350*/  LD.E R9, desc[UR6][R30.64] ;  /* 0x000000061e097980 */ /* 0x000ea2000c101900 */
[----:B------:R-:W-:Y:S01]  /*3360*/  VIADD R41, R41, 0x4 ;  /* 0x0000000429297836 */ /* 0x000fe20000000000 */
[----:B------:R-:W-:Y:S04]  /*3370*/  BSSY.RECONVERGENT B3, `(.L_x_29) ;  /* 0x0000021000037945 */ /* 0x000fe80003800200 */
[----:B------:R-:W-:Y:S02]  /*3380*/  ISETP.NE.AND P2, PT, R41, R40, PT ;  /* 0x000000282900720c */ /* 0x000fe40003f45270 */
[----:B--2---:R-:W-:-:S13]  /*3390*/  FSETP.NE.AND P0, PT, |R9|, +INF , PT ;  /* 0x7f8000000900780b */ /* 0x004fda0003f05200 */
[----:B------:R-:W-:Y:S05]  /*33a0*/  @!P0 BRA `(.L_x_30) ;  /* 0x0000000000748947 */ /* 0x000fea0003800000 */
[----:B------:R-:W0:Y:S01]  /*33b0*/  MUFU.RCP R8, R15 ;  /* 0x0000000f00087308 */ /* 0x000e220000001000 */
[----:B------:R-:W-:Y:S01]  /*33c0*/  FADD R9, R9, -R32 ;  /* 0x8000002009097221 */ /* 0x000fe20000000000 */
[----:B------:R-:W-:Y:S06]  /*33d0*/  BSSY.RECONVERGENT B4, `(.L_x_31) ;  /* 0x000000b000047945 */ /* 0x000fec0003800200 */
[----:B------:R-:W2:Y:S01]  /*33e0*/  FCHK P0, R9, R15 ;  /* 0x0000000f09007302 */ /* 0x000ea20000000000 */
[----:B0-----:R-:W-:-:S04]  /*33f0*/  FFMA R43, -R15, R8, 1 ;  /* 0x3f8000000f2b7423 */ /* 0x001fc80000000108 */
[----:B------:R-:W-:-:S04]  /*3400*/  FFMA R8, R8, R43, R8 ;  /* 0x0000002b08087223 */ /* 0x000fc80000000008 */
[----:B------:R-:W-:-:S04]  /*3410*/  FFMA R43, R9, R8, RZ ;  /* 0x00000008092b7223 */ /* 0x000fc800000000ff */
[----:B------:R-:W-:-:S04]  /*3420*/  FFMA R10, -R15, R43, R9 ;  /* 0x0000002b0f0a7223 */ /* 0x000fc80000000109 */
[----:B------:R-:W-:Y:S01]  /*3430*/  FFMA R8, R8, R10, R43 ;  /* 0x0000000a08087223 */ /* 0x000fe2000000002b */
[----:B--2---:R-:W-:Y:S06]  /*3440*/  @!P0 BRA `(.L_x_32) ;  /* 0x00000000000c8947 */ /* 0x004fec0003800000 */
[----:B------:R-:W-:Y:S02]  /*3450*/  MOV R8, R15 ;  /* 0x0000000f00087202 */ /* 0x000fe40000000f00 */
[----:B------:R-:W-:-:S07]  /*3460*/  MOV R10, 0x3480 ;  /* 0x00003480000a7802 */ /* 0x000fce0000000f00 */
[----:B-1----:R-:W-:Y:S05]  /*3470*/  CALL.REL.NOINC `($__internal_1_$__cuda_sm3x_div_rn_noftz_f32_slowpath) ;  /* 0x0000003800447944 */ /* 0x002fea0003c00000 */
.L_x_32:
[----:B------:R-:W-:Y:S05]  /*3480*/  BSYNC.RECONVERGENT B4 ;  /* 0x0000000000047941 */ /* 0x000fea0003800200 */
.L_x_31:
[----:B------:R-:W-:Y:S02]  /*3490*/  IMAD.MOV.U32 R10, RZ, RZ, 0x3bbb989d ;  /* 0x3bbb989dff0a7424 */ /* 0x000fe400078e00ff */
[----:B------:R-:W-:Y:S01]  /*34a0*/  FMUL.D2 R9, R8, -R8 ;  /* 0x8000000808097220 */ /* 0x000fe20000300000 */
[----:B------:R-:W-:-:S03]  /*34b0*/  IMAD.MOV.U32 R43, RZ, RZ, 0x437c0000 ;  /* 0x437c0000ff2b7424 */ /* 0x000fc600078e00ff */
[----:B------:R-:W-:-:S04]  /*34c0*/  FFMA.SAT R10, R9, R10, 0.5 ;  /* 0x3f000000090a7423 */ /* 0x000fc8000000200a */
[----:B------:R-:W-:-:S04]  /*34d0*/  FFMA.RM R10, R10, R43, 12582913 ;  /* 0x4b4000010a0a7423 */ /* 0x000fc8000000402b */
[C---:B------:R-:W-:Y:S01]  /*34e0*/  FADD R46, R10.reuse, -12583039 ;  /* 0xcb40007f0a2e7421 */ /* 0x040fe20000000000 */
[----:B------:R-:W-:-:S03]  /*34f0*/  SHF.L.U32 R10, R10, 0x17, RZ ;  /* 0x000000170a0a7819 */ /* 0x000fc600000006ff */
[----:B------:R-:W-:-:S04]  /*3500*/  FFMA R46, R9, 1.4426950216293334961, -R46 ;  /* 0x3fb8aa3b092e7823 */ /* 0x000fc8000000082e */
[----:B------:R-:W-:-:S04]  /*3510*/  FFMA R46, R9, 1.925963033500011079e-08, R46 ;  /* 0x32a57060092e7823 */ /* 0x000fc8000000002e */
[----:B------:R-:W0:Y:S02]  /*3520*/  MUFU.EX2 R9, R46 ;  /* 0x0000002e00097308 */ /* 0x000e240000000800 */
[----:B0-----:R-:W-:-:S04]  /*3530*/  FMUL R9, R10, R9 ;  /* 0x000000090a097220 */ /* 0x001fc80000400000 */
[----:B------:R-:W-:Y:S01]  /*3540*/  FMUL R10, R9, R8 ;  /* 0x00000008090a7220 */ /* 0x000fe20000400000 */
[----:B------:R-:W-:-:S03]  /*3550*/  FADD R34, R34, R9 ;  /* 0x0000000922227221 */ /* 0x000fc60000000000 */
[----:B------:R-:W-:Y:S01]  /*3560*/  FFMA R37, R10, R8, R37 ;  /* 0x000000080a257223 */ /* 0x000fe20000000025 */
[----:B------:R-:W-:-:S07]  /*3570*/  FADD R7, R7, R10 ;  /* 0x0000000a07077221 */ /* 0x000fce0000000000 */
.L_x_30:
[----:B------:R-:W-:Y:S05]  /*3580*/  BSYNC.RECONVERGENT B3 ;  /* 0x0000000000037941 */ /* 0x000fea0003800200 */
.L_x_29:
[----:B------:R-:W2:Y:S01]  /*3590*/  LD.E R9, desc[UR6][R30.64+0x4] ;  /* 0x000004061e097980 */ /* 0x000ea2000c101900 */
[----:B------:R-:W-:Y:S01]  /*35a0*/  BSSY.RECONVERGENT B3, `(.L_x_33) ;  /* 0x0000021000037945 */ /* 0x000fe20003800200 */
        /* <DEDUP_REMOVED lines=12> */
[----:B------:R-:W-:Y:S01]  /*3670*/  IMAD.MOV.U32 R9, RZ, RZ, R46 ;  /* 0x000000ffff097224 */ /* 0x000fe200078e002e */
[----:B------:R-:W-:Y:S01]  /*3680*/  MOV R10, 0x36b0 ;  /* 0x000036b0000a7802 */ /* 0x000fe20000000f00 */
[----:B------:R-:W-:-:S07]  /*3690*/  IMAD.MOV.U32 R8, RZ, RZ, R15 ;  /* 0x000000ffff087224 */ /* 0x000fce00078e000f */
[----:B-1----:R-:W-:Y:S05]  /*36a0*/  CALL.REL.NOINC `($__internal_1_$__cuda_sm3x_div_rn_noftz_f32_slowpath) ;  /* 0x0000003400b87944 */ /* 0x002fea0003c00000 */
.L_x_36:
[----:B------:R-:W-:Y:S05]  /*36b0*/  BSYNC.RECONVERGENT B4 ;  /* 0x0000000000047941 */ /* 0x000fea0003800200 */
.L_x_35:
[----:B------:R-:W-:Y:S02]  /*36c0*/  HFMA2 R10, -RZ, RZ, 0.96630859375, -0.0022525787353515625 ;  /* 0x3bbb989dff0a7431 */ /* 0x000fe400000001ff */
[----:B------:R-:W-:Y:S01]  /*36d0*/  FMUL.D2 R9, R8, -R8 ;  /* 0x8000000808097220 */ /* 0x000fe20000300000 */
[----:B------:R-:W-:-:S03]  /*36e0*/  IMAD.MOV.U32 R43, RZ, RZ, 0x437c0000 ;  /* 0x437c0000ff2b7424 */ /* 0x000fc600078e00ff */
[----:B------:R-:W-:-:S04]  /*36f0*/  FFMA.SAT R10, R9, R10, 0.5 ;  /* 0x3f000000090a7423 */ /* 0x000fc8000000200a */
[----:B------:R-:W-:-:S04]  /*3700*/  FFMA.RM R10, R10, R43, 12582913 ;  /* 0x4b4000010a0a7423 */ /* 0x000fc8000000402b */
[C---:B------:R-:W-:Y:S01]  /*3710*/  FADD R46, R10.reuse, -12583039 ;  /* 0xcb40007f0a2e7421 */ /* 0x040fe20000000000 */
[----:B------:R-:W-:-:S03]  /*3720*/  IMAD.SHL.U32 R10, R10, 0x800000, RZ ;  /* 0x008000000a0a7824 */ /* 0x000fc600078e00ff */
        /* <DEDUP_REMOVED lines=8> */
.L_x_34:
[----:B------:R-:W-:Y:S05]  /*37b0*/  BSYNC.RECONVERGENT B3 ;  /* 0x0000000000037941 */ /* 0x000fea0003800200 */
.L_x_33:
        /* <DEDUP_REMOVED lines=14> */
[----:B------:R-:W-:Y:S01]  /*38a0*/  MOV R9, R46 ;  /* 0x0000002e00097202 */ /* 0x000fe20000000f00 */
[----:B------:R-:W-:Y:S01]  /*38b0*/  IMAD.MOV.U32 R8, RZ, RZ, R15 ;  /* 0x000000ffff087224 */ /* 0x000fe200078e000f */
[----:B------:R-:W-:-:S07]  /*38c0*/  MOV R10, 0x38e0 ;  /* 0x000038e0000a7802 */ /* 0x000fce0000000f00 */
[----:B-1----:R-:W-:Y:S05]  /*38d0*/  CALL.REL.NOINC `($__internal_1_$__cuda_sm3x_div_rn_noftz_f32_slowpath) ;  /* 0x00000034002c7944 */ /* 0x002fea0003c00000 */
.L_x_40:
[----:B------:R-:W-:Y:S05]  /*38e0*/  BSYNC.RECONVERGENT B4 ;  /* 0x0000000000047941 */ /* 0x000fea0003800200 */
.L_x_39:
[----:B------:R-:W-:Y:S02]  /*38f0*/  HFMA2 R43, -RZ, RZ, 3.7421875, 0 ;  /* 0x437c0000ff2b7431 */ /* 0x000fe400000001ff */
[----:B------:R-:W-:Y:S02]  /*3900*/  IMAD.MOV.U32 R10, RZ, RZ, 0x3bbb989d ;  /* 0x3bbb989dff0a7424 */ /* 0x000fe400078e00ff */
[----:B------:R-:W-:-:S04]  /*3910*/  FMUL.D2 R9, R8, -R8 ;  /* 0x8000000808097220 */ /* 0x000fc80000300000 */
        /* <DEDUP_REMOVED lines=12> */
.L_x_38:
[----:B------:R-:W-:Y:S05]  /*39e0*/  BSYNC.RECONVERGENT B3 ;  /* 0x0000000000037941 */ /* 0x000fea0003800200 */
.L_x_37:
        /* <DEDUP_REMOVED lines=15> */
[----:B------:R-:W-:Y:S02]  /*3ae0*/  MOV R8, R15 ;  /* 0x0000000f00087202 */ /* 0x000fe40000000f00 */
[----:B------:R-:W-:-:S07]  /*3af0*/  MOV R10, 0x3b10 ;  /* 0x00003b10000a7802 */ /* 0x000fce0000000f00 */
[----:B-1----:R-:W-:Y:S05]  /*3b00*/  CALL.REL.NOINC `($__internal_1_$__cuda_sm3x_div_rn_noftz_f32_slowpath) ;  /* 0x0000003000a07944 */ /* 0x002fea0003c00000 */
.L_x_44:
[----:B------:R-:W-:Y:S05]  /*3b10*/  BSYNC.RECONVERGENT B4 ;  /* 0x0000000000047941 */ /* 0x000fea0003800200 */
.L_x_43:
        /* <DEDUP_REMOVED lines=15> */
.L_x_42:
[----:B------:R-:W-:Y:S05]  /*3c10*/  BSYNC.RECONVERGENT B3 ;  /* 0x0000000000037941 */ /* 0x000fea0003800200 */
.L_x_41:
[----:B------:R-:W-:Y:S01]  /*3c20*/  VIADD R39, R39, 0x4 ;  /* 0x0000000427277836 */ /* 0x000fe20000000000 */
[----:B------:R-:W-:Y:S06]  /*3c30*/  @P2 BRA `(.L_x_45) ;  /* 0xfffffff400c02947 */ /* 0x000fec000383ffff */
.L_x_28:
[----:B------:R-:W-:Y:S01]  /*3c40*/  ISETP.NE.AND P0, PT, R38, RZ, PT ;  /* 0x000000ff2600720c */ /* 0x000fe20003f05270 */
[----:B------:R-:W-:-:S12]  /*3c50*/  BSSY.RECONVERGENT B3, `(.L_x_27) ;  /* 0x0000071000037945 */ /* 0x000fd80003800200 */
[----:B------:R-:W-:Y:S05]  /*3c60*/  @!P0 BRA `(.L_x_46) ;  /* 0x0000000400bc8947 */ /* 0x000fea0003800000 */
[----:B------:R-:W-:-:S13]  /*3c70*/  ISETP.NE.AND P0, PT, R38, 0x1, PT ;  /* 0x000000012600780c */ /* 0x000fda0003f05270 */
[----:B------:R-:W-:Y:S05]  /*3c80*/  @!P0 BRA `(.L_x_47) ;  /* 0x0000000400208947 */ /* 0x000fea0003800000 */
[----:B------:R-:W-:-:S05]  /*3c90*/  IMAD.WIDE R30, R39, 0x4, R28 ;  /* 0x00000004271e7825 */ /* 0x000fca00078e021c */
        /* <DEDUP_REMOVED lines=18> */
.L_x_51:
[----:B------:R-:W-:Y:S05]  /*3dc0*/  BSYNC.RECONVERGENT B5 ;  /* 0x0000000000057941 */ /* 0x000fea0003800200 */
.L_x_50:
        /* <DEDUP_REMOVED lines=15> */
.L_x_49:
[----:B------:R-:W-:Y:S05]  /*3ec0*/  BSYNC.RECONVERGENT B4 ;  /* 0x0000000000047941 */ /* 0x000fea0003800200 */
.L_x_48:
        /* <DEDUP_REMOVED lines=18> */
.L_x_55:
[----:B------:R-:W-:Y:S05]  /*3ff0*/  BSYNC.RECONVERGENT B5 ;  /* 0x0000000000057941 */ /* 0x000fea0003800200 */
.L_x_54:
        /* <DEDUP_REMOVED lines=15> */
.L_x_53:
[----:B------:R-:W-:Y:S05]  /*40f0*/  BSYNC.RECONVERGENT B4 ;  /* 0x0000000000047941 */ /* 0x000fea0003800200 */
.L_x_52:
[----:B------:R-:W-:-:S07]  /*4100*/  IADD3 R39, PT, PT, R39, 0x2, RZ ;  /* 0x0000000227277810 */ /* 0x000fce0007ffe0ff */
.L_x_47:
[----:B------:R-:W-:-:S04]  /*4110*/  LOP3.LUT R36, R36, 0x1, RZ, 0xc0, !PT ;  /* 0x0000000124247812 */ /* 0x000fc800078ec0ff */
[----:B------:R-:W-:-:S13]  /*4120*/  ISETP.NE.U32.AND P0, PT, R36, 0x1, PT ;  /* 0x000000012400780c */ /* 0x000fda0003f05070 */
[----:B------:R-:W-:Y:S05]  /*4130*/  @P0 BRA `(.L_x_46) ;  /* 0x0000000000880947 */ /* 0x000fea0003800000 */
[----:B------:R-:W-:-:S06]  /*4140*/  IMAD.WIDE R8, R39, 0x4, R28 ;  /* 0x0000000427087825 */ /* 0x000fcc00078e021c */
[----:B------:R-:W2:Y:S02]  /*4150*/  LD.E R9, desc[UR6][R8.64] ;  /* 0x0000000608097980 */ /* 0x000ea4000c101900 */
        /* <DEDUP_REMOVED lines=16> */
.L_x_57:
[----:B------:R-:W-:Y:S05]  /*4260*/  BSYNC.RECONVERGENT B4 ;  /* 0x0000000000047941 */ /* 0x000fea0003800200 */
.L_x_56:
[----:B------:R-:W-:Y:S01]  /*4270*/  MOV R10, 0x3bbb989d ;  /* 0x3bbb989d000a7802 */ /* 0x000fe20000000f00 */
        /* <DEDUP_REMOVED lines=14> */
.L_x_46:
[----:B------:R-:W-:Y:S05]  /*4360*/  BSYNC.RECONVERGENT B3 ;  /* 0x0000000000037941 */ /* 0x000fea0003800200 */
.L_x_27:
[----:B------:R-:W0:Y:S01]  /*4370*/  LDCU UR5, c[0x3][0x58] ;  /* 0x00c00b00ff0577ac */ /* 0x000e220008000800 */
[----:B------:R-:W2:Y:S01]  /*4380*/  LDC R9, c[0x3][0x64] ;  /* 0x00c01900ff097b82 */ /* 0x000ea20000000800 */
[----:B------:R-:W-:Y:S01]  /*4390*/  IADD3 R35, PT, PT, R35, 0x2, RZ ;  /* 0x0000000223237810 */ /* 0x000fe20007ffe0ff */
[----:B0-----:R-:W-:-:S06]  /*43a0*/  USHF.L.U32 UR5, UR5, 0x1, URZ ;  /* 0x0000000105057899 */ /* 0x001fcc00080006ff */
[----:B------:R-:W-:Y:S01]  /*43b0*/  ISETP.GE.AND P0, PT, R35, UR5, PT ;  /* 0x0000000523007c0c */ /* 0x000fe2000bf06270 */
[----:B--2---:R-:W-:-:S12]  /*43c0*/  IMAD.WIDE R28, R9, 0x4, R28 ;  /* 0x00000004091c7825 */ /* 0x004fd800078e021c */
[----:B------:R-:W-:Y:S05]  /*43d0*/  @!P0 BRA `(.L_x_58) ;  /* 0xffffffec00a48947 */ /* 0x000fea000383ffff */
[----:B------:R-:W-:Y:S01]  /*43e0*/  FMUL R30, R15, R34 ;  /* 0x000000220f1e7220 */ /* 0x000fe20000400000 */
[----:B------:R-:W-:Y:S03]  /*43f0*/  BSSY.RECONVERGENT B3, `(.L_x_59) ;  /* 0x000000e000037945 */ /* 0x000fe60003800200 */
[----:B------:R-:W0:Y:S08]  /*4400*/  MUFU.RCP R9, R30 ;  /* 0x0000001e00097308 */ /* 0x000e300000001000 */
        /* <DEDUP_REMOVED lines=11> */
[----:B------:R-:W-:-:S07]  /*44c0*/  MOV R28, R8 ;  /* 0x00000008001c7202 */ /* 0x000fce0000000f00 */
.L_x_60:
[----:B------:R-:W-:Y:S05]  /*44d0*/  BSYNC.RECONVERGENT B3 ;  /* 0x0000000000037941 */ /* 0x000fea0003800200 */
.L_x_59:
[----:B------:R-:W-:Y:S01]  /*44e0*/  FMUL R30, R30, R30 ;  /* 0x0000001e1e1e7220 */ /* 0x000fe20000400000 */
[C---:B------:R-:W-:Y:S01]  /*44f0*/  FADD R9, -R34.reuse, R37 ;  /* 0x0000002522097221 */ /* 0x040fe20000000100 */
[----:B------:R-:W-:Y:S01]  /*4500*/  FMUL R7, R7, R7 ;  /* 0x0000000707077220 */ /* 0x000fe20000400000 */
[----:B------:R-:W-:Y:S01]  /*4510*/  BSSY.RECONVERGENT B3, `(.L_x_61) ;  /* 0x000000d000037945 */ /* 0x000fe20003800200 */
[----:B------:R-:W0:Y:S02]  /*4520*/  MUFU.RCP R8, R30 ;  /* 0x0000001e00087308 */ /* 0x000e240000001000 */
[----:B------:R-:W-:-:S06]  /*4530*/  FFMA R9, R34, R9, -R7 ;  /* 0x0000000922097223 */ /* 0x000fcc0000000807 */
        /* <DEDUP_REMOVED lines=8> */
[----:B------:R-:W-:-:S07]  /*45c0*/  MOV R10, 0x45e0 ;  /* 0x000045e0000a7802 */ /* 0x000fce0000000f00 */
[----:B-1----:R-:W-:Y:S05]  /*45d0*/  CALL.REL.NOINC `($__internal_1_$__cuda_sm3x_div_rn_noftz_f32_slowpath) ;  /* 0x0000002400ec7944 */ /* 0x002fea0003c00000 */
.L_x_62:
[----:B------:R-:W-:Y:S05]  /*45e0*/  BSYNC.RECONVERGENT B3 ;  /* 0x0000000000037941 */ /* 0x000fea0003800200 */
.L_x_61:
        /* <DEDUP_REMOVED lines=9> */
[----:B------:R-:W-:Y:S01]  /*4680*/  IMAD.MOV.U32 R9, RZ, RZ, R28 ;  /* 0x000000ffff097224 */ /* 0x000fe200078e001c */
[----:B------:R-:W-:-:S07]  /*4690*/  MOV R10, 0x46b0 ;  /* 0x000046b0000a7802 */ /* 0x000fce0000000f00 */
[----:B-1----:R-:W-:Y:S05]  /*46a0*/  CALL.REL.NOINC `($__internal_1_$__cuda_sm3x_div_rn_noftz_f32_slowpath) ;  /* 0x0000002400b87944 */ /* 0x002fea0003c00000 */
[----:B------:R-:W-:-:S07]  /*46b0*/  MOV R7, R8 ;  /* 0x0000000800077202 */ /* 0x000fce0000000f00 */
.L_x_64:
[----:B------:R-:W-:Y:S05]  /*46c0*/  BSYNC.RECONVERGENT B3 ;  /* 0x0000000000037941 */ /* 0x000fea0003800200 */
.L_x_63:
[----:B------:R-:W-:Y:S02]  /*46d0*/  VIADD R33, R33, 0x1 ;  /* 0x0000000121217836 */ /* 0x000fe40000000000 */
[----:B------:R-:W-:-:S03]  /*46e0*/  FADD R32, -R7, R32 ;  /* 0x0000002007207221 */ /* 0x000fc60000000100 */
[----:B------:R-:W-:-:S13]  /*46f0*/  ISETP.NE.AND P0, PT, R33, R25, PT ;  /* 0x000000192100720c */ /* 0x000fda0003f05270 */
[----:B------:R-:W-:Y:S05]  /*4700*/  @!P0 BRA `(.L_x_25) ;  /* 0x0000000000f48947 */ /* 0x000fea0003800000 */
[----:B------:R-:W-:Y:S05]  /*4710*/  BRA `(.L_x_65) ;  /* 0xffffffe800c07947 */ /* 0x000fea000383ffff */
.L_x_26:
[----:B------:R-:W-:-:S09]  /*4720*/  UISETP.GE.AND UP1, UPT, UR5, 0x4, UPT ;  /* 0x000000040500788c */ /* 0x000fd2000bf26270 */
[----:B------:R-:W-:Y:S05]  /*4730*/  BRA.U !UP1, `(.L_x_66) ;  /* 0x0000000109c87547 */ /* 0x000fea000b800000 */
[----:B------:R-:W-:-:S05]  /*4740*/  LOP3.LUT R7, R25, 0x7ffffffc, RZ, 0xc0, !PT ;  /* 0x7ffffffc19077812 */ /* 0x000fca00078ec0ff */
[----:B------:R-:W-:-:S05]  /*4750*/  IMAD.MOV R7, RZ, RZ, -R7 ;  /* 0x000000ffff077224 */ /* 0x000fca00078e0a07 */
[----:B------:R-:W-:-:S13]  /*4760*/  ISETP.GE.AND P0, PT, R7, RZ, PT ;  /* 0x000000ff0700720c */ /* 0x000fda0003f06270 */
[----:B------:R-:W-:Y:S05]  /*4770*/  @P0 BRA `(.L_x_67) ;  /* 0x00000000009c0947 */ /* 0x000fea0003800000 */
[----:B------:R-:W-:Y:S02]  /*4780*/  IADD3 R8, PT, PT, -R7, RZ, RZ ;  /* 0x000000ff07087210 */ /* 0x000fe40007ffe1ff */
[----:B------:R-:W-:Y:S02]  /*4790*/  PLOP3.LUT P0, PT, PT, PT, PT, 0x80, 0x8 ;  /* 0x000000000008781c */ /* 0x000fe40003f0f070 */
[----:B------:R-:W-:-:S13]  /*47a0*/  ISETP.GT.AND P1, PT, R8, 0xc, PT ;  /* 0x0000000c0800780c */ /* 0x000fda0003f24270 */
[----:B------:R-:W-:Y:S05]  /*47b0*/  @!P1 BRA `(.L_x_68) ;  /* 0x0000000000509947 */ /* 0x000fea0003800000 */
[----:B------:R-:W-:-:S13]  /*47c0*/  PLOP3.LUT P0, PT, PT, PT, PT, 0x8, 0x80 ;  /* 0x000000000080781c */ /* 0x000fda0003f0e170 */
.L_x_69:
[----:B------:R-:W-:Y:S01]  /*47d0*/  FADD R8, -R19, R32 ;  /* 0x0000002013087221 */ /* 0x000fe20000000100 */
[----:B------:R-:W-:-:S03]  /*47e0*/  VIADD R7, R7, 0x10 ;  /* 0x0000001007077836 */ /* 0x000fc60000000000 */
[--C-:B------:R-:W-:Y:S02]  /*47f0*/  FADD R8, R8, -R19.reuse ;  /* 0x8000001308087221 */ /* 0x100fe40000000000 */
[----:B------:R-:W-:Y:S02]  /*4800*/  ISETP.GE.AND P1, PT, R7, -0xc, PT ;  /* 0xfffffff40700780c */ /* 0x000fe40003f26270 */
[----:B------:R-:W-:-:S04]  /*4810*/  FADD R8, R8, -R19 ;  /* 0x8000001308087221 */ /* 0x000fc80000000000 */
        /* <DEDUP_REMOVED lines=12> */
[----:B------:R-:W-:Y:S01]  /*48e0*/  FADD R32, R8, -R19 ;  /* 0x8000001308207221 */ /* 0x000fe20000000000 */
[----:B------:R-:W-:Y:S06]  /*48f0*/  @!P1 BRA `(.L_x_69) ;  /* 0xfffffffc00b49947 */ /* 0x000fec000383ffff */
.L_x_68:
[----:B------:R-:W-:-:S04]  /*4900*/  IADD3 R8, PT, PT, -R7, RZ, RZ ;  /* 0x000000ff07087210 */ /* 0x000fc80007ffe1ff */
[----:B------:R-:W-:-:S13]  /*4910*/  ISETP.GT.AND P1, PT, R8, 0x4, PT ;  /* 0x000000040800780c */ /* 0x000fda0003f24270 */
[----:B------:R-:W-:Y:S05]  /*4920*/  @!P1 BRA `(.L_x_70) ;  /* 0x0000000000289947 */ /* 0x000fea0003800000 */
[--C-:B------:R-:W-:Y:S01]  /*4930*/  FADD R8, R32, -R19.reuse ;  /* 0x8000001320087221 */ /* 0x100fe20000000000 */
[----:B------:R-:W-:Y:S01]  /*4940*/  PLOP3.LUT P0, PT, PT, PT, PT, 0x8, 0x80 ;  /* 0x000000000080781c */ /* 0x000fe20003f0e170 */
[----:B------:R-:W-:Y:S02]  /*4950*/  VIADD R7, R7, 0x8 ;  /* 0x0000000807077836 */ /* 0x000fe40000000000 */
[----:B------:R-:W-:-:S04]  /*4960*/  FADD R8, R8, -R19 ;  /* 0x8000001308087221 */ /* 0x000fc80000000000 */
[----:B------:R-:W-:-:S04]  /*4970*/  FADD R8, R8, -R19 ;  /* 0x8000001308087221 */ /* 0x000fc80000000000 */
[----:B------:R-:W-:-:S04]  /*4980*/  FADD R8, R8, -R19 ;  /* 0x8000001308087221 */ /* 0x000fc80000000000 */
[----:B------:R-:W-:-:S04]  /*4990*/  FADD R8, R8, -R19 ;  /* 0x8000001308087221 */ /* 0x000fc80000000000 */
[----:B------:R-:W-:-:S04]  /*49a0*/  FADD R8, R8, -R19 ;  /* 0x8000001308087221 */ /* 0x000fc80000000000 */
[----:B------:R-:W-:-:S04]  /*49b0*/  FADD R8, R8, -R19 ;  /* 0x8000001308087221 */ /* 0x000fc80000000000 */
[----:B------:R-:W-:-:S07]  /*49c0*/  FADD R32, R8, -R19 ;  /* 0x8000001308207221 */ /* 0x000fce0000000000 */
.L_x_70:
[----:B------:R-:W-:-:S13]  /*49d0*/  ISETP.NE.OR P0, PT, R7, RZ, P0 ;  /* 0x000000ff0700720c */ /* 0x000fda0000705670 */
[----:B------:R-:W-:Y:S05]  /*49e0*/  @!P0 BRA `(.L_x_66) ;  /* 0x00000000001c8947 */ /* 0x000fea0003800000 */
.L_x_67:
[----:B------:R-:W-:Y:S01]  /*49f0*/  IADD3 R7, PT, PT, R7, 0x4, RZ ;  /* 0x0000000407077810 */ /* 0x000fe20007ffe0ff */
[----:B------:R-:W-:-:S03]  /*4a00*/  FADD R8, -R19, R32 ;  /* 0x0000002013087221 */ /* 0x000fc60000000100 */
[----:B------:R-:W-:Y:S01]  /*4a10*/  ISETP.NE.AND P0, PT, R7, RZ, PT ;  /* 0x000000ff0700720c */ /* 0x000fe20003f05270 */
[----:B------:R-:W-:-:S04]  /*4a20*/  FADD R8, R8, -R19 ;  /* 0x8000001308087221 */ /* 0x000fc80000000000 */
[----:B------:R-:W-:-:S04]  /*4a30*/  FADD R8, R8, -R19 ;  /* 0x8000001308087221 */ /* 0x000fc80000000000 */
[----:B------:R-:W-:-:S04]  /*4a40*/  FADD R32, R8, -R19 ;  /* 0x8000001308207221 */ /* 0x000fc80000000000 */
[----:B------:R-:W-:Y:S05]  /*4a50*/  @P0 BRA `(.L_x_67) ;  /* 0xfffffffc00e40947 */ /* 0x000fea000383ffff */
.L_x_66:
[----:B------:R-:W-:-:S13]  /*4a60*/  LOP3.LUT P0, R7, R25, 0x3, RZ, 0xc0, !PT ;  /* 0x0000000319077812 */ /* 0x000fda000780c0ff */
[----:B------:R-:W-:Y:S05]  /*4a70*/  @!P0 BRA `(.L_x_25) ;  /* 0x0000000000188947 */ /* 0x000fea0003800000 */
[----:B------:R-:W-:Y:S01]  /*4a80*/  ISETP.NE.AND P0, PT, R7, 0x1, PT ;  /* 0x000000010700780c */ /* 0x000fe20003f05270 */
[----:B------:R-:W-:-:S03]  /*4a90*/  FADD R32, R32, -R19 ;  /* 0x8000001320207221 */ /* 0x000fc60000000000 */
[----:B------:R-:W-:-:S09]  /*4aa0*/  ISETP.NE.AND P1, PT, R7, 0x2, P0 ;  /* 0x000000020700780c */ /* 0x000fd20000725270 */
[----:B------:R-:W-:-:S04]  /*4ab0*/  @P0 FADD R8, R32, -R19 ;  /* 0x8000001320080221 */ /* 0x000fc80000000000 */
[----:B------:R-:W-:-:S04]  /*4ac0*/  @P1 FADD R8, R8, -R19 ;  /* 0x8000001308081221 */ /* 0x000fc80000000000 */
[----:B------:R-:W-:-:S07]  /*4ad0*/  @P0 IMAD.MOV.U32 R32, RZ, RZ, R8 ;  /* 0x000000ffff200224 */ /* 0x000fce00078e0008 */
.L_x_25:
[----:B------:R-:W0:Y:S01]  /*4ae0*/  LDCU UR5, c[0x3][0x58] ;  /* 0x00c00b00ff0577ac */ /* 0x000e220008000800 */
[----:B------:R-:W-:Y:S02]  /*4af0*/  HFMA2 R35, -RZ, RZ, 0, 0 ;  /* 0x00000000ff237431 */ /* 0x000fe400000001ff */
[----:B------:R-:W-:Y:S01]  /*4b00*/  IMAD.MOV.U32 R7, RZ, RZ, RZ ;  /* 0x000000ffff077224 */ /* 0x000fe200078e00ff */
[----:B------:R-:W-:Y:S01]  /*4b10*/  MOV R28, RZ ;  /* 0x000000ff001c7202 */ /* 0x000fe20000000f00 */
[----:B0-----:R-:W-:-:S09]  /*4b20*/  UISETP.GE.AND UP1, UPT, UR5, 0x1, UPT ;  /* 0x000000010500788c */ /* 0x001fd2000bf26270 */
[----:B------:R-:W-:Y:S05]  /*4b30*/  BRA.U !UP1, `(.L_x_71) ;  /* 0x0000001109707547 */ /* 0x000fea000b800000 */
[----:B------:R-:W-:Y:S01]  /*4b40*/  CS2R R28, SRZ ;  /* 0x00000000001c7805 */ /* 0x000fe2000001ff00 */
[----:B------:R-:W-:Y:S01]  /*4b50*/  IMAD.MOV.U32 R7, RZ, RZ, RZ ;  /* 0x000000ffff077224 */ /* 0x000fe200078e00ff */
[----:B------:R-:W-:Y:S01]  /*4b60*/  MOV R35, RZ ;  /* 0x000000ff00237202 */ /* 0x000fe20000000f00 */
[----:B------:R-:W-:Y:S01]  /*4b70*/  IMAD.MOV.U32 R38, RZ, RZ, R26 ;  /* 0x000000ffff267224 */ /* 0x000fe200078e001a */
[----:B------:R-:W-:-:S07]  /*4b80*/  MOV R39, R27 ;  /* 0x0000001b00277202 */ /* 0x000fce0000000f00 */
.L_x_103:
        /* <DEDUP_REMOVED lines=8> */
[----:B------:R-:W-:-:S11]  /*4c10*/  IADD3 R31, PT, PT, R31, 0x1, RZ ;  /* 0x000000011f1f7810 */ /* 0x000fd60007ffe0ff */
[----:B------:R-:W-:Y:S05]  /*4c20*/  @!P0 BRA `(.L_x_73) ;  /* 0x00000008004c8947 */ /* 0x000fea0003800000 */
[----:B------:R-:W-:-:S07]  /*4c30*/  IMAD.MOV.U32 R33, RZ, RZ, RZ ;  /* 0x000000ffff217224 */ /* 0x000fce00078e00ff */
.L_x_90:
[----:B------:R-:W-:-:S05]  /*4c40*/  IMAD.WIDE R36, R30, 0x4, R38 ;  /* 0x000000041e247825 */ /* 0x000fca00078e0226 */
[----:B------:R-:W2:Y:S01]  /*4c50*/  LD.E R9, desc[UR6][R36.64] ;  /* 0x0000000624097980 */ /* 0x000ea2000c101900 */
[----:B------:R-:W-:Y:S01]  /*4c60*/  BSSY.RECONVERGENT B3, `(.L_x_74) ;  /* 0x0000021000037945 */ /* 0x000fe20003800200 */
[----:B--2---:R-:W-:-:S13]  /*4c70*/  FSETP.NE.AND P0, PT, |R9|, +INF , PT ;  /* 0x7f8000000900780b */ /* 0x004fda0003f05200 */
[----:B------:R-:W-:Y:S05]  /*4c80*/  @!P0 BRA `(.L_x_75) ;  /* 0x0000000000788947 */ /* 0x000fea0003800000 */
[----:B------:R-:W0:Y:S01]  /*4c90*/  MUFU.RCP R8, R15 ;  /* 0x0000000f00087308 */ /* 0x000e220000001000 */
[----:B------:R-:W-:Y:S01]  /*4ca0*/  FADD R34, -R32, R9 ;  /* 0x0000000920227221 */ /* 0x000fe20000000100 */
        /* <DEDUP_REMOVED lines=12> */
.L_x_77:
[----:B------:R-:W-:Y:S05]  /*4d70*/  BSYNC.RECONVERGENT B4 ;  /* 0x0000000000047941 */ /* 0x000fea0003800200 */
.L_x_76:
[----:B------:R-:W-:Y:S02]  /*4d80*/  HFMA2 R10, -RZ, RZ, 0.96630859375, -0.0022525787353515625 ;  /* 0x3bbb989dff0a7431 */ /* 0x000fe400000001ff */
        /* <DEDUP_REMOVED lines=14> */
.L_x_75:
[----:B------:R-:W-:Y:S05]  /*4e70*/  BSYNC.RECONVERGENT B3 ;  /* 0x0000000000037941 */ /* 0x000fea0003800200 */
.L_x_74:
        /* <DEDUP_REMOVED lines=18> */
.L_x_81:
[----:B------:R-:W-:Y:S05]  /*4fa0*/  BSYNC.RECONVERGENT B4 ;  /* 0x0000000000047941 */ /* 0x000fea0003800200 */
.L_x_80:
        /* <DEDUP_REMOVED lines=15> */
.L_x_79:
[----:B------:R-:W-:Y:S05]  /*50a0*/  BSYNC.RECONVERGENT B3 ;  /* 0x0000000000037941 */ /* 0x000fea0003800200 */
.L_x_78:
        /* <DEDUP_REMOVED lines=18> */
.L_x_85:
[----:B------:R-:W-:Y:S05]  /*51d0*/  BSYNC.RECONVERGENT B4 ;  /* 0x0000000000047941 */ /* 0x000fea0003800200 */
.L_x_84:
        /* <DEDUP_REMOVED lines=15> */
.L_x_83:
[----:B------:R-:W-:Y:S05]  /*52d0*/  BSYNC.RECONVERGENT B3 ;  /* 0x0000000000037941 */ /* 0x000fea0003800200 */
.L_x_82:
        /* <DEDUP_REMOVED lines=18> */
.L_x_89:
[----:B------:R-:W-:Y:S05]  /*5400*/  BSYNC.RECONVERGENT B4 ;  /* 0x0000000000047941 */ /* 0x000fea0003800200 */
.L_x_88:
        /* <DEDUP_REMOVED lines=15> */
.L_x_87:
[----:B------:R-:W-:Y:S05]  /*5500*/  BSYNC.RECONVERGENT B3 ;  /* 0x0000000000037941 */ /* 0x000fea0003800200 */
.L_x_86:
[----:B------:R-:W-:Y:S01]  /*5510*/  IADD3 R33, PT, PT, R33, 0x4, RZ ;  /* 0x0000000421217810 */ /* 0x000fe20007ffe0ff */
[----:B------:R-:W-:Y:S01]  /*5520*/  VIADD R30, R30, 0x4 ;  /* 0x000000041e1e7836 */ /* 0x000fe20000000000 */
[----:B------:R-:W-:-:S04]  /*5530*/  LOP3.LUT R8, R31, 0xfffffffc, RZ, 0xc0, !PT ;  /* 0xfffffffc1f087812 */ /* 0x000fc800078ec0ff */
[----:B------:R-:W-:-:S13]  /*5540*/  ISETP.NE.AND P0, PT, R33, R8, PT ;  /* 0x000000082100720c */ /* 0x000fda0003f05270 */
[----:B------:R-:W-:Y:S05]  /*5550*/  @P0 BRA `(.L_x_90) ;  /* 0xfffffff400b80947 */ /* 0x000fea000383ffff */
.L_x_73:
[----:B------:R-:W-:Y:S01]  /*5560*/  LOP3.LUT P0, R8, R31, 0x3, RZ, 0xc0, !PT ;  /* 0x000000031f087812 */ /* 0x000fe2000780c0ff */
        /* <DEDUP_REMOVED lines=23> */
.L_x_96:
[----:B------:R-:W-:Y:S05]  /*56e0*/  BSYNC.RECONVERGENT B5 ;  /* 0x0000000000057941 */ /* 0x000fea0003800200 */
.L_x_95:
        /* <DEDUP_REMOVED lines=15> */
.L_x_94:
[----:B------:R-:W-:Y:S05]  /*57e0*/  BSYNC.RECONVERGENT B4 ;  /* 0x0000000000047941 */ /* 0x000fea0003800200 */
.L_x_93:
        /* <DEDUP_REMOVED lines=18> */
.L_x_100:
[----:B------:R-:W-:Y:S05]  /*5910*/  BSYNC.RECONVERGENT B5 ;  /* 0x0000000000057941 */ /* 0x000fea0003800200 */
.L_x_99:
        /* <DEDUP_REMOVED lines=15> */
.L_x_98:
[----:B------:R-:W-:Y:S05]  /*5a10*/  BSYNC.RECONVERGENT B4 ;  /* 0x0000000000047941 */ /* 0x000fea0003800200 */
.L_x_97:
[----:B------:R-:W-:-:S07]  /*5a20*/  IADD3 R30, PT, PT, R30, 0x2, RZ ;  /* 0x000000021e1e7810 */ /* 0x000fce0007ffe0ff */
.L_x_92:
        /* <DEDUP_REMOVED lines=21> */
.L_x_102:
[----:B------:R-:W-:Y:S05]  /*5b80*/  BSYNC.RECONVERGENT B4 ;  /* 0x0000000000047941 */ /* 0x000fea0003800200 */
.L_x_101:
        /* <DEDUP_REMOVED lines=15> */
.L_x_91:
[----:B------:R-:W-:Y:S05]  /*5c80*/  BSYNC.RECONVERGENT B3 ;  /* 0x0000000000037941 */ /* 0x000fea0003800200 */
.L_x_72:
[----:B------:R-:W0:Y:S01]  /*5c90*/  LDCU UR5, c[0x3][0x58] ;  /* 0x00c00b00ff0577ac */ /* 0x000e220008000800 */
[----:B------:R-:W2:Y:S01]  /*5ca0*/  LDC R9, c[0x3][0x64] ;  /* 0x00c01900ff097b82 */ /* 0x000ea20000000800 */
[----:B------:R-:W-:Y:S01]  /*5cb0*/  IADD3 R29, PT, PT, R29, 0x2, RZ ;  /* 0x000000021d1d7810 */ /* 0x000fe20007ffe0ff */
[----:B0-----:R-:W-:-:S06]  /*5cc0*/  USHF.L.U32 UR5, UR5, 0x1, URZ ;  /* 0x0000000105057899 */ /* 0x001fcc00080006ff */
[----:B------:R-:W-:Y:S01]  /*5cd0*/  ISETP.GE.AND P0, PT, R29, UR5, PT ;  /* 0x000000051d007c0c */ /* 0x000fe2000bf06270 */
[----:B--2---:R-:W-:-:S12]  /*5ce0*/  IMAD.WIDE R38, R9, 0x4, R38 ;  /* 0x0000000409267825 */ /* 0x004fd800078e0226 */
[----:B------:R-:W-:Y:S05]  /*5cf0*/  @!P0 BRA `(.L_x_103) ;  /* 0xffffffec00a48947 */ /* 0x000fea000383ffff */
.L_x_71:
        /* <DEDUP_REMOVED lines=14> */
[----:B------:R-:W-:-:S07]  /*5de0*/  IMAD.MOV.U32 R29, RZ, RZ, R8 ;  /* 0x000000ffff1d7224 */ /* 0x000fce00078e0008 */
.L_x_105:
[----:B------:R-:W-:Y:S05]  /*5df0*/  BSYNC.RECONVERGENT B3 ;  /* 0x0000000000037941 */ /* 0x000fea0003800200 */
.L_x_104:
[----:B------:R-:W-:Y:S01]  /*5e00*/  FMUL R30, R30, R30 ;  /* 0x0000001e1e1e7220 */ /* 0x000fe20000400000 */
[----:B------:R-:W-:Y:S01]  /*5e10*/  FADD R9, -R28, R35 ;  /* 0x000000231c097221 */ /* 0x000fe20000000100 */
        /* <DEDUP_REMOVED lines=14> */
.L_x_107:
[----:B------:R-:W-:Y:S05]  /*5f00*/  BSYNC.RECONVERGENT B3 ;  /* 0x0000000000037941 */ /* 0x000fea0003800200 */
.L_x_106:
[----:B------:R-:W-:Y:S02]  /*5f10*/  FSETP.NE.AND P0, PT, |R28|, +INF , PT ;  /* 0x7f8000001c00780b */ /* 0x000fe40003f05200 */
[----:B------:R-:W-:Y:S02]  /*5f20*/  PLOP3.LUT P1, PT, PT, PT, PT, 0x8, 0x80 ;  /* 0x000000000080781c */ /* 0x000fe40003f2e170 */
[----:B------:R-:W-:-:S04]  /*5f30*/  FSETP.EQU.OR P0, PT, |R32|, +INF , !P0 ;  /* 0x7f8000002000780b */ /* 0x000fc8000470a600 */
[----:B------:R-:W-:-:S13]  /*5f40*/  FSETP.EQU.OR P0, PT, |R29|, +INF , P0 ;  /* 0x7f8000001d00780b */ /* 0x000fda000070a600 */
[----:B------:R-:W-:-:S04]  /*5f50*/  @!P0 FSETP.GEU.AND P2, PT, R8, RZ, PT ;  /* 0x000000ff0800820b */ /* 0x000fc80003f4e000 */
[----:B------:R-:W-:-:S04]  /*5f60*/  @!P0 FSETP.NE.AND P1, PT, |R8|, +INF , !P2 ;  /* 0x7f8000000800880b */ /* 0x000fc80005725200 */
[----:B------:R-:W-:Y:S02]  /*5f70*/  @!P0 FSEL R42, R28, R42, P1 ;  /* 0x0000002a1c2a8208 */ /* 0x000fe40000800000 */
[----:B------:R-:W-:Y:S02]  /*5f80*/  @!P0 FSEL R44, R8, R44, P1 ;  /* 0x0000002c082c8208 */ /* 0x000fe40000800000 */
[----:B------:R-:W-:-:S13]  /*5f90*/  FSETP.LEU.OR P2, PT, R42, R21, !P1 ;  /* 0x000000152a00720b */ /* 0x000fda0004f4b400 */
[----:B------:R0:W-:Y:S01]  /*5fa0*/  @!P2 STS [R16], R32 ;  /* 0x000000201000a388 */ /* 0x0001e20000000800 */
[----:B------:R-:W-:-:S03]  /*5fb0*/  @!P2 IMAD.MOV.U32 R21, RZ, RZ, R42 ;  /* 0x000000ffff15a224 */ /* 0x000fc600078e002a */
[----:B------:R0:W-:Y:S04]  /*5fc0*/  @!P2 STS [R17], R44 ;  /* 0x0000002c1100a388 */ /* 0x0001e80000000800 */
.L_x_24:
[----:B------:R-:W-:Y:S05]  /*5fd0*/  BSYNC.RECONVERGENT B2 ;  /* 0x0000000000027941 */ /* 0x000fea0003800200 */
.L_x_23:
[----:B------:R-:W-:Y:S01]  /*5fe0*/  BAR.SYNC.DEFER_BLOCKING 0x0 ;  /* 0x0000000000007b1d */ /* 0x000fe20000010000 */
[----:B------:R-:W-:-:S05]  /*5ff0*/  ISETP.NE.AND P0, PT, R12, RZ, PT ;  /* 0x000000ff0c00720c */ /* 0x000fca0003f05270 */
[----:B------:R-:W-:Y:S08]  /*6000*/  BSSY.RECONVERGENT B0, `(.L_x_108) ;  /* 0x000005f000007945 */ /* 0x000ff00003800200 */
[----:B------:R-:W-:Y:S05]  /*6010*/  @!P0 BRA `(.L_x_109) ;  /* 0x0000000400748947 */ /* 0x000fea0003800000 */
[----:B------:R-:W2:Y:S01]  /*6020*/  S2R R7, SR_TID.Y ;  /* 0x0000000000077919 */ /* 0x000ea20000002200 */
[----:B------:R-:W2:Y:S01]  /*6030*/  LDCU UR5, c[0x0][0x360] ;  /* 0x00006c00ff0577ac */ /* 0x000ea20008000800 */
[----:B------:R-:W-:Y:S01]  /*6040*/  ISETP.NE.AND P1, PT, R22, 0x1, PT ;  /* 0x000000011600780c */ /* 0x000fe20003f25270 */
[----:B------:R-:W-:Y:S01]  /*6050*/  BSSY.RECONVERGENT B1, `(.L_x_110) ;  /* 0x0000057000017945 */ /* 0x000fe20003800200 */
[----:B------:R-:W2:Y:S01]  /*6060*/  S2R R8, SR_TID.X ;  /* 0x0000000000087919 */ /* 0x000ea20000002100 */
[----:B------:R-:W-:Y:S02]  /*6070*/  HFMA2 R22, -RZ, RZ, 0, 0 ;  /* 0x00000000ff167431 */ /* 0x000fe400000001ff */
[----:B------:R-:W-:Y:S02]  /*6080*/  IMAD.MOV.U32 R9, RZ, RZ, R18 ;  /* 0x000000ffff097224 */ /* 0x000fe400078e0012 */
[----:B--2---:R-:W-:-:S05]  /*6090*/  IMAD R7, R7, UR5, R8 ;  /* 0x0000000507077c24 */ /* 0x004fca000f8e0208 */
[----:B------:R-:W-:Y:S02]  /*60a0*/  ISETP.NE.AND P0, PT, R7, RZ, PT ;  /* 0x000000ff0700720c */ /* 0x000fe40003f05270 */
[----:B------:R-:W-:-:S11]  /*60b0*/  IADD3 R7, PT, PT, R24, -0x1, RZ ;  /* 0xffffffff18077810 */ /* 0x000fd60007ffe0ff */
[----:B------:R-:W-:-:S05]  /*60c0*/  @!P0 IMAD.MOV R7, RZ, RZ, R24 ;  /* 0x000000ffff078224 */ /* 0x000fca00078e0218 */
[----:B------:R-:W-:-:S06]  /*60d0*/  LEA R7, R7, R16, 0x2 ;  /* 0x0000001007077211 */ /* 0x000fcc00078e10ff */
[----:B------:R-:W2:Y:S02]  /*60e0*/  LDS R7, [R7] ;  /* 0x0000000007077984 */ /* 0x000ea40000000800 */
[----:B--2---:R-:W-:-:S04]  /*60f0*/  FSETP.NE.AND P0, PT, |R7|, +INF , PT ;  /* 0x7f8000000700780b */ /* 0x004fc80003f05200 */
[----:B0-----:R-:W-:-:S05]  /*6100*/  FSEL R32, R32, R7, !P0 ;  /* 0x0000000720207208 */ /* 0x001fca0004000000 */
[----:B------:R-:W-:Y:S01]  /*6110*/  FADD R32, R13, R32 ;  /* 0x000000200d207221 */ /* 0x000fe20000000000 */
[----:B------:R-:W-:Y:S06]  /*6120*/  @!P1 BRA `(.L_x_111) ;  /* 0x0000000400249947 */ /* 0x000fec0003800000 */
[----:B------:R-:W-:Y:S01]  /*6130*/  SHF.R.U32.HI R7, RZ, 0x2, R6 ;  /* 0x00000002ff077819 */ /* 0x000fe20000011606 */
[----:B------:R-:W-:Y:S01]  /*6140*/  IMAD.MOV.U32 R9, RZ, RZ, 0x2f800000 ;  /* 0x2f800000ff097424 */ /* 0x000fe200078e00ff */
[----:B------:R-:W-:Y:S02]  /*6150*/  BSSY.RECONVERGENT B2, `(.L_x_112) ;  /* 0x000003a000027945 */ /* 0x000fe40003800200 */
[----:B------:R-:W-:Y:S01]  /*6160*/  LOP3.LUT R7, R7, R6, RZ, 0x3c, !PT ;  /* 0x0000000607077212 */ /* 0x000fe200078e3cff */
[----:B-1----:R-:W-:-:S03]  /*6170*/  IMAD.SHL.U32 R6, R3, 0x10, RZ ;  /* 0x0000001003067824 */ /* 0x002fc600078e00ff */
[----:B------:R-:W-:-:S04]  /*6180*/  SHF.L.U32 R8, R7, 0x1, RZ ;  /* 0x0000000107087819 */ /* 0x000fc800000006ff */
[----:B------:R-:W-:Y:S02]  /*6190*/  LOP3.LUT R8, R7, R8, R6, 0x96, !PT ;  /* 0x0000000807087212 */ /* 0x000fe400078e9606 */
[----:B------:R-:W-:Y:S02]  /*61a0*/  MOV R7, 0x3e055027 ;  /* 0x3e05502700077802 */ /* 0x000fe40000000f00 */
[----:B------:R-:W-:-:S04]  /*61b0*/  LOP3.LUT R8, R8, R3, RZ, 0x3c, !PT ;  /* 0x0000000308087212 */ /* 0x000fc800078e3cff */
[C---:B------:R-:W-:Y:S02]  /*61c0*/  IADD3 R6, PT, PT, R23.reuse, 0x587c5, R8 ;  /* 0x000587c517067810 */ /* 0x040fe40007ffe008 */
[----:B------:R-:W-:Y:S02]  /*61d0*/  IADD3 R23, PT, PT, R23, 0xb0f8a, RZ ;  /* 0x000b0f8a17177810 */ /* 0x000fe40007ffe0ff */
[----:B------:R-:W-:-:S05]  /*61e0*/  I2FP.F32.U32 R6, R6 ;  /* 0x0000000600067245 */ /* 0x000fca0000201000 */
[----:B------:R-:W-:-:S05]  /*61f0*/  FFMA R9, R6, R9, 1.1641532182693481445e-10 ;  /* 0x2f00000006097423 */ /* 0x000fca0000000009 */
[----:B------:R-:W-:-:S13]  /*6200*/  FSETP.GEU.AND P0, PT, R9, 1.175494350822287508e-38, PT ;  /* 0x008000000900780b */ /* 0x000fda0003f0e000 */
[----:B------:R-:W-:-:S05]  /*6210*/  @!P0 FMUL R9, R9, 8388608 ;  /* 0x4b00000009098820 */ /* 0x000fca0000400000 */
[----:B------:R-:W-:-:S04]  /*6220*/  IADD3 R6, PT, PT, R9, -0x3f2aaaab, RZ ;  /* 0xc0d5555509067810 */ /* 0x000fc80007ffe0ff */
[----:B------:R-:W-:-:S05]  /*6230*/  LOP3.LUT R10, R6, 0xff800000, RZ, 0xc0, !PT ;  /* 0xff800000060a7812 */ /* 0x000fca00078ec0ff */
[----:B------:R-:W-:-:S04]  /*6240*/  IMAD.IADD R6, R9, 0x1, -R10 ;  /* 0x0000000109067824 */ /* 0x000fc800078e0a0a */
[----:B------:R-:W-:Y:S01]  /*6250*/  FADD R18, R6, -1 ;  /* 0xbf80000006127421 */ /* 0x000fe20000000000 */
[----:B------:R-:W-:Y:S02]  /*6260*/  FSEL R6, RZ, -23, P0 ;  /* 0xc1b80000ff067808 */ /* 0x000fe40000000000 */
[----:B------:R-:W-:Y:S01]  /*6270*/  ISETP.GT.U32.AND P0, PT, R9, 0x7f7fffff, PT ;  /* 0x7f7fffff0900780c */ /* 0x000fe20003f04070 */
[----:B------:R-:W-:-:S04]  /*6280*/  FFMA R7, R18, -R7, 0.14084610342979431152 ;  /* 0x3e1039f612077423 */ /* 0x000fc80000000807 */
[----:B------:R-:W-:-:S04]  /*6290*/  FFMA R7, R18, R7, -0.12148627638816833496 ;  /* 0xbdf8cdcc12077423 */ /* 0x000fc80000000007 */
[----:B------:R-:W-:-:S04]  /*62a0*/  FFMA R7, R18, R7, 0.13980610668659210205 ;  /* 0x3e0f295512077423 */ /* 0x000fc80000000007 */
[----:B------:R-:W-:-:S04]  /*62b0*/  FFMA R7, R18, R7, -0.16684235632419586182 ;  /* 0xbe2ad8b912077423 */ /* 0x000fc80000000007 */
[----:B------:R-:W-:-:S04]  /*62c0*/  FFMA R7, R18, R7, 0.20012299716472625732 ;  /* 0x3e4ced0b12077423 */ /* 0x000fc80000000007 */
[----:B------:R-:W-:-:S04]  /*62d0*/  FFMA R7, R18, R7, -0.24999669194221496582 ;  /* 0xbe7fff2212077423 */ /* 0x000fc80000000007 */
[----:B------:R-:W-:-:S04]  /*62e0*/  FFMA R7, R18, R7, 0.33333182334899902344 ;  /* 0x3eaaaa7812077423 */ /* 0x000fc80000000007 */
[C---:B------:R-:W-:Y:S01]  /*62f0*/  FFMA R29, R18.reuse, R7, -0.5 ;  /* 0xbf000000121d7423 */ /* 0x040fe20000000007 */
[----:B------:R-:W-:Y:S01]  /*6300*/  I2FP.F32.S32 R7, R10 ;  /* 0x0000000a00077245 */ /* 0x000fe20000201400 */
[----:B------:R-:W-:Y:S02]  /*6310*/  IMAD.MOV.U32 R10, RZ, RZ, 0x7f800000 ;  /* 0x7f800000ff0a7424 */ /* 0x000fe400078e00ff */
[C---:B------:R-:W-:Y:S02]  /*6320*/  FMUL R29, R18.reuse, R29 ;  /* 0x0000001d121d7220 */ /* 0x040fe40000400000 */
[----:B------:R-:W-:Y:S01]  /*6330*/  FFMA R6, R7, 1.1920928955078125e-07, R6 ;  /* 0x3400000007067823 */ /* 0x000fe20000000006 */
[----:B------:R-:W-:Y:S01]  /*6340*/  SHF.R.U32.HI R7, RZ, 0x2, R4 ;  /* 0x00000002ff077819 */ /* 0x000fe20000011604 */
[----:B------:R-:W-:-:S03]  /*6350*/  FFMA R29, R18, R29, R18 ;  /* 0x0000001d121d7223 */ /* 0x000fc60000000012 */
[----:B------:R-:W-:Y:S01]  /*6360*/  LOP3.LUT R7, R7, R4, RZ, 0x3c, !PT ;  /* 0x0000000407077212 */ /* 0x000fe200078e3cff */
[----:B------:R-:W-:Y:S01]  /*6370*/  FFMA R29, R6, 0.69314718246459960938, R29 ;  /* 0x3f317218061d7823 */ /* 0x000fe2000000001d */
[----:B------:R-:W-:Y:S01]  /*6380*/  @P0 FFMA R29, R9, R10, +INF ;  /* 0x7f800000091d0423 */ /* 0x000fe2000000000a */
[----:B------:R-:W-:Y:S01]  /*6390*/  IMAD.SHL.U32 R4, R8, 0x10, RZ ;  /* 0x0000001008047824 */ /* 0x000fe200078e00ff */
[----:B------:R-:W-:Y:S02]  /*63a0*/  SHF.L.U32 R6, R7, 0x1, RZ ;  /* 0x0000000107067819 */ /* 0x000fe400000006ff */
[----:B------:R-:W-:Y:S01]  /*63b0*/  FMUL R29, R29, -2 ;  /* 0xc00000001d1d7820 */ /* 0x000fe20000400000 */
[----:B------:R-:W-:Y:S02]  /*63c0*/  FSETP.NEU.AND P0, PT, R9, RZ, PT ;  /* 0x000000ff0900720b */ /* 0x000fe40003f0d000 */
[----:B------:R-:W-:Y:S02]  /*63d0*/  LOP3.LUT R7, R7, R6, R4, 0x96, !PT ;  /* 0x0000000607077212 */ /* 0x000fe400078e9604 */
[----:B------:R-:W-:-:S02]  /*63e0*/  FSEL R6, R29, +INF , P0 ;  /* 0x7f8000001d067808 */ /* 0x000fc40000000000 */
[----:B------:R-:W-:Y:S02]  /*63f0*/  LOP3.LUT R10, R7, R8, RZ, 0x3c, !PT ;  /* 0x00000008070a7212 */ /* 0x000fe400078e3cff */
[----:B------:R0:W1:Y:S01]  /*6400*/  MUFU.RSQ R9, R6 ;  /* 0x0000000600097308 */ /* 0x0000620000001400 */
[----:B------:R-:W-:Y:S01]  /*6410*/  VIADD R7, R6, 0xf3000000 ;  /* 0xf300000006077836 */ /* 0x000fe20000000000 */
[----:B------:R-:W-:-:S04]  /*6420*/  IADD3 R4, PT, PT, R10, R23, RZ ;  /* 0x000000170a047210 */ /* 0x000fc80007ffe0ff */
[----:B------:R-:W-:Y:S01]  /*6430*/  ISETP.GT.U32.AND P0, PT, R7, 0x727fffff, PT ;  /* 0x727fffff0700780c */ /* 0x000fe20003f04070 */
[----:B------:R-:W-:Y:S01]  /*6440*/  IMAD.MOV.U32 R7, RZ, RZ, 0x30c90fdb ;  /* 0x30c90fdbff077424 */ /* 0x000fe200078e00ff */
[----:B------:R-:W-:-:S05]  /*6450*/  I2FP.F32.U32 R4, R4 ;  /* 0x0000000400047245 */ /* 0x000fca0000201000 */
[----:B------:R-:W-:-:S06]  /*6460*/  FFMA R29, R4, R7, 7.314590599882819788e-10 ;  /* 0x30490fdb041d7423 */ /* 0x000fcc0000000007 */
[----:B01----:R-:W-:Y:S05]  /*6470*/  @!P0 BRA `(.L_x_113) ;  /* 0x00000000000c8947 */ /* 0x003fea0003800000 */
[----:B------:R-:W-:-:S07]  /*6480*/  MOV R28, 0x64a0 ;  /* 0x000064a0001c7802 */ /* 0x000fce0000000f00 */
[----:B------:R-:W-:Y:S05]  /*6490*/  CALL.REL.NOINC `($__internal_0_$__cuda_sm20_sqrt_rn_f32_slowpath) ;  /* 0x0000000400e07944 */ /* 0x000fea0003c00000 */
[----:B------:R-:W-:Y:S05]  /*64a0*/  BRA `(.L_x_114) ;  /* 0x0000000000107947 */ /* 0x000fea0003800000 */
.L_x_113:
[----:B------:R-:W-:Y:S01]  /*64b0*/  FMUL.FTZ R18, R6, R9 ;  /* 0x0000000906127220 */ /* 0x000fe20000410000 */
[----:B------:R-:W-:-:S03]  /*64c0*/  FMUL.FTZ R4, R9, 0.5 ;  /* 0x3f00000009047820 */ /* 0x000fc60000410000 */
[----:B------:R-:W-:-:S04]  /*64d0*/  FFMA R7, -R18, R18, R6 ;  /* 0x0000001212077223 */ /* 0x000fc80000000106 */
[----:B------:R-:W-:-:S07]  /*64e0*/  FFMA R18, R7, R4, R18 ;  /* 0x0000000407127223 */ /* 0x000fce0000000012 */
.L_x_114:
[----:B------:R-:W-:Y:S05]  /*64f0*/  BSYNC.RECONVERGENT B2 ;  /* 0x0000000000027941 */ /* 0x000fea0003800200 */
.L_x_112:
[----:B------:R-:W-:Y:S01]  /*6500*/  FMUL.RZ R29, R29, 0.15915493667125701904 ;  /* 0x3e22f9831d1d7820 */ /* 0x000fe2000040c000 */
[----:B------:R-:W-:Y:S01]  /*6510*/  MOV R28, R3 ;  /* 0x00000003001c7202 */ /* 0x000fe20000000f00 */
[----:B------:R-:W-:Y:S01]  /*6520*/  IMAD.MOV.U32 R4, RZ, RZ, R2 ;  /* 0x000000ffff047224 */ /* 0x000fe200078e0002 */
[----:B------:R-:W-:Y:S01]  /*6530*/  MOV R6, R5 ;  /* 0x0000000500067202 */ /* 0x000fe20000000f00 */
[----:B------:R-:W0:Y:S01]  /*6540*/  MUFU.SIN R9, R29 ;  /* 0x0000001d00097308 */ /* 0x000e220000000400 */
[----:B------:R-:W-:Y:S01]  /*6550*/  IMAD.MOV.U32 R22, RZ, RZ, 0x1 ;  /* 0x00000001ff167424 */ /* 0x000fe200078e00ff */
[----:B------:R-:W-:Y:S01]  /*6560*/  MOV R3, R10 ;  /* 0x0000000a00037202 */ /* 0x000fe20000000f00 */
[----:B------:R-:W-:Y:S01]  /*6570*/  IMAD.MOV.U32 R2, RZ, RZ, R8 ;  /* 0x000000ffff027224 */ /* 0x000fe200078e0008 */
[----:B------:R-:W-:-:S04]  /*6580*/  MOV R5, R28 ;  /* 0x0000001c00057202 */ /* 0x000fc80000000f00 */
[----:B------:R-:W1:Y:S01]  /*6590*/  MUFU.COS R7, R29 ;  /* 0x0000001d00077308 */ /* 0x000e620000000000 */
[-C--:B0-----:R-:W-:Y:S01]  /*65a0*/  FMUL R9, R9, R18.reuse ;  /* 0x0000001209097220 */ /* 0x081fe20000400000 */
[----:B-1----:R-:W-:-:S07]  /*65b0*/  FMUL R18, R7, R18 ;  /* 0x0000001207127220 */ /* 0x002fce0000400000 */
.L_x_111:
[----:B------:R-:W-:Y:S05]  /*65c0*/  BSYNC.RECONVERGENT B1 ;  /* 0x0000000000017941 */ /* 0x000fea0003800200 */
.L_x_110:
[----:B------:R-:W-:-:S04]  /*65d0*/  FMUL R7, R14, R9 ;  /* 0x000000090e077220 */ /* 0x000fc80000400000 */
[----:B------:R-:W-:-:S07]  /*65e0*/  FFMA R32, R32, 0.5, R7 ;  /* 0x3f00000020207823 */ /* 0x000fce0000000007 */
.L_x_109:
[----:B------:R-:W-:Y:S05]  /*65f0*/  BSYNC.RECONVERGENT B0 ;  /* 0x0000000000007941 */ /* 0x000fea0003800200 */
.L_x_108:
[----:B------:R-:W-:-:S05]  /*6600*/  VIADD R7, R24, 0x1 ;  /* 0x0000000118077836 */ /* 0x000fca0000000000 */
[----:B------:R-:W-:-:S04]  /*6610*/  ISETP.NE.AND P0, PT, R7, R20, PT ;  /* 0x000000140700720c */ /* 0x000fc80003f05270 */
[----:B------:R-:W-:Y:S01]  /*6620*/  SEL R24, R7, RZ, P0 ;  /* 0x000000ff07187207 */ /* 0x000fe20000000000 */
[----:B------:R-:W-:Y:S08]  /*6630*/  BRA.U UP0, `(.L_x_115) ;  /* 0xffffffc900c47547 */ /* 0x000ff0000b83ffff */
.L_x_16:
[----:B------:R-:W-:-:S13]  /*6640*/  ISETP.NE.AND P0, PT, R12, RZ, PT ;  /* 0x000000ff0c00720c */ /* 0x000fda0003f05270 */
[----:B------:R-:W-:Y:S05]  /*6650*/  @!P0 EXIT ;  /* 0x000000000000894d */ /* 0x000fea0003800000 */
[----:B-1----:R-:W1:Y:S01]  /*6660*/  LDS R3, [R16] ;  /* 0x0000000010037984 */ /* 0x002e620000000800 */
[----:B------:R-:W2:Y:S01]  /*6670*/  LDCU.64 UR4, c[0x0][0x3a0] ;  /* 0x00007400ff0477ac */ /* 0x000ea20008000a00 */
[C---:B------:R-:W-:Y:S01]  /*6680*/  SHF.L.U32 R2, R11.reuse, 0x2, RZ ;  /* 0x000000020b027819 */ /* 0x040fe200000006ff */
[----:B------:R-:W-:Y:S01]  /*6690*/  BSSY.RECONVERGENT B0, `(.L_x_116) ;  /* 0x000004e000007945 */ /* 0x000fe20003800200 */
[----:B0-----:R-:W0:Y:S01]  /*66a0*/  LDS R17, [R17] ;  /* 0x0000000011117984 */ /* 0x001e220000000800 */
[----:B------:R-:W-:Y:S01]  /*66b0*/  SHF.L.U64.HI R0, R11, 0x2, R0 ;  /* 0x000000020b007819 */ /* 0x000fe20000010200 */
[----:B------:R-:W-:Y:S01]  /*66c0*/  IMAD.MOV.U32 R7, RZ, RZ, 0x3f800000 ;  /* 0x3f800000ff077424 */ /* 0x000fe200078e00ff */
[----:B--2---:R-:W-:-:S04]  /*66d0*/  IADD3 R4, P0, PT, R2, UR4, RZ ;  /* 0x0000000402047c10 */ /* 0x004fc8000ff1e0ff */
[----:B------:R-:W-:-:S05]  /*66e0*/  IADD3.X R5, PT, PT, R0, UR5, RZ, P0, !PT ;  /* 0x0000000500057c10 */ /* 0x000fca00087fe4ff */
[----:B-1----:R1:W-:Y:S01]  /*66f0*/  STG.E desc[UR6][R4.64], R3 ;  /* 0x0000000304007986 */ /* 0x0023e2000c101906 */
[----:B0-----:R-:W-:-:S13]  /*6700*/  FSETP.NEU.AND P0, PT, R17, -1, PT ;  /* 0xbf8000001100780b */ /* 0x001fda0003f0d000 */
[----:B-1----:R-:W-:Y:S05]  /*6710*/  @!P0 BRA `(.L_x_117) ;  /* 0x0000000400148947 */ /* 0x002fea0003800000 */
[----:B------:R-:W-:-:S13]  /*6720*/  FSETP.NAN.AND P0, PT, |R17|, |R17|, PT ;  /* 0x400000111100720b */ /* 0x000fda0003f08200 */
[----:B------:R-:W-:Y:S01]  /*6730*/  @P0 FADD R7, -R17, -0.5 ;  /* 0xbf00000011070421 */ /* 0x000fe20000000100 */
[----:B------:R-:W-:Y:S06]  /*6740*/  @P0 BRA `(.L_x_117) ;  /* 0x0000000400080947 */ /* 0x000fec0003800000 */
[----:B------:R-:W-:-:S04]  /*6750*/  FSETP.NEU.AND P0, PT, |R17|, +INF , PT ;  /* 0x7f8000001100780b */ /* 0x000fc80003f0d200 */
[----:B------:R-:W-:-:S13]  /*6760*/  FSETP.NEU.AND P0, PT, R17, RZ, P0 ;  /* 0x000000ff1100720b */ /* 0x000fda000070d000 */
[----:B------:R-:W-:-:S05]  /*6770*/  @!P0 FADD R3, -R17, -R17 ;  /* 0x8000001111038221 */ /* 0x000fca0000000100 */
[----:B------:R-:W-:-:S04]  /*6780*/  @!P0 LOP3.LUT R3, R3, 0x7fffffff, RZ, 0xc0, !PT ;  /* 0x7fffffff03038812 */ /* 0x000fc800078ec0ff */
[----:B------:R-:W-:Y:S01]  /*6790*/  @!P0 LOP3.LUT R7, R3, 0x7f800000, RZ, 0x3c, !PT ;  /* 0x7f80000003078812 */ /* 0x000fe200078e3cff */
[----:B------:R-:W-:Y:S06]  /*67a0*/  @!P0 BRA `(.L_x_117) ;  /* 0x0000000000f08947 */ /* 0x000fec0003800000 */
[C---:B------:R-:W-:Y:S01]  /*67b0*/  FMUL R4, |R17|.reuse, 16777216 ;  /* 0x4b80000011047820 */ /* 0x040fe20000400200 */
[C---:B------:R-:W-:Y:S01]  /*67c0*/  FSETP.GEU.AND P0, PT, |R17|.reuse, 1.175494350822287508e-38, PT ;  /* 0x008000001100780b */ /* 0x040fe20003f0e200 */
[----:B------:R-:W-:Y:S01]  /*67d0*/  HFMA2 R9, -RZ, RZ, 0.771484375, 0.21533203125 ;  /* 0x3a2c32e4ff097431 */ /* 0x000fe200000001ff */
[----:B------:R-:W-:Y:S02]  /*67e0*/  FSETP.GT.AND P2, PT, R17, RZ, PT ;  /* 0x000000ff1100720b */ /* 0x000fe40003f44000 */
[----:B------:R-:W-:-:S04]  /*67f0*/  FSEL R4, R4, |R17|, !P0 ;  /* 0x4000001104047208 */ /* 0x000fc80004000000 */
[----:B------:R-:W-:-:S04]  /*6800*/  IADD3 R3, PT, PT, R4, -0x3f3504f3, RZ ;  /* 0xc0cafb0d04037810 */ /* 0x000fc80007ffe0ff */
[----:B------:R-:W-:-:S05]  /*6810*/  LOP3.LUT R3, R3, 0xff800000, RZ, 0xc0, !PT ;  /* 0xff80000003037812 */ /* 0x000fca00078ec0ff */
[----:B------:R-:W-:Y:S01]  /*6820*/  IMAD.IADD R4, R4, 0x1, -R3 ;  /* 0x0000000104047824 */ /* 0x000fe200078e0a03 */
[----:B------:R-:W-:-:S03]  /*6830*/  I2FP.F32.S32 R3, R3 ;  /* 0x0000000300037245 */ /* 0x000fc60000201400 */
[C---:B------:R-:W-:Y:S01]  /*6840*/  FADD R6, R4.reuse, 1 ;  /* 0x3f80000004067421 */ /* 0x040fe20000000000 */
[----:B------:R-:W-:Y:S01]  /*6850*/  FADD R5, R4, -1 ;  /* 0xbf80000004057421 */ /* 0x000fe20000000000 */
[----:B------:R-:W-:-:S03]  /*6860*/  FSEL R4, RZ, -24, P0 ;  /* 0xc1c00000ff047808 */ /* 0x000fc60000000000 */
[----:B------:R-:W-:Y:S01]  /*6870*/  FADD R7, R5, R5 ;  /* 0x0000000505077221 */ /* 0x000fe20000000000 */
[----:B------:R-:W0:Y:S01]  /*6880*/  MUFU.RCP R6, R6 ;  /* 0x0000000600067308 */ /* 0x000e220000001000 */
[----:B------:R-:W-:Y:S02]  /*6890*/  FFMA R3, R3, 1.1920928955078125e-07, R4 ;  /* 0x3400000003037823 */ /* 0x000fe40000000004 */
[----:B0-----:R-:W-:-:S04]  /*68a0*/  FMUL R8, R6, R7 ;  /* 0x0000000706087220 */ /* 0x001fc80000400000 */
[----:B------:R-:W-:Y:S01]  /*68b0*/  FADD R7, R5, -R8 ;  /* 0x8000000805077221 */ /* 0x000fe20000000000 */
[CC--:B------:R-:W-:Y:S01]  /*68c0*/  FMUL R4, R8.reuse, R8.reuse ;  /* 0x0000000808047220 */ /* 0x0c0fe20000400000 */
[----:B------:R-:W-:Y:S02]  /*68d0*/  FFMA R12, R8, 1.4426950216293334961, R3 ;  /* 0x3fb8aa3b080c7823 */ /* 0x000fe40000000003 */
[----:B------:R-:W-:Y:S01]  /*68e0*/  FADD R10, R7, R7 ;  /* 0x00000007070a7221 */ /* 0x000fe20000000000 */
[C---:B------:R-:W-:Y:S01]  /*68f0*/  FFMA R7, R4.reuse, R9, 0.0032181653659790754318 ;  /* 0x3b52e7db04077423 */ /* 0x040fe20000000009 */
[----:B------:R-:W-:Y:S02]  /*6900*/  FADD R3, R3, -R12 ;  /* 0x8000000c03037221 */ /* 0x000fe40000000000 */
[----:B------:R-:W-:Y:S01]  /*6910*/  FFMA R5, R5, -R8, R10 ;  /* 0x8000000805057223 */ /* 0x000fe2000000000a */
[----:B------:R-:W-:Y:S01]  /*6920*/  FFMA R7, R4, R7, 0.018033718690276145935 ;  /* 0x3c93bb7304077423 */ /* 0x000fe20000000007 */
[----:B------:R-:W-:-:S02]  /*6930*/  FFMA R10, R8, 1.4426950216293334961, R3 ;  /* 0x3fb8aa3b080a7823 */ /* 0x000fc40000000003 */
[----:B------:R-:W-:Y:S01]  /*6940*/  FMUL R5, R6, R5 ;  /* 0x0000000506057220 */ /* 0x000fe20000400000 */
[----:B------:R-:W-:-:S03]  /*6950*/  FFMA R7, R4, R7, 0.12022458761930465698 ;  /* 0x3df6384f04077423 */ /* 0x000fc60000000007 */
[----:B------:R-:W-:Y:S01]  /*6960*/  FFMA R3, R5, 1.4426950216293334961, R10 ;  /* 0x3fb8aa3b05037823 */ /* 0x000fe2000000000a */
[----:B------:R-:W-:-:S03]  /*6970*/  FMUL R7, R4, R7 ;  /* 0x0000000704077220 */ /* 0x000fc60000400000 */
[----:B------:R-:W-:Y:S01]  /*6980*/  FFMA R6, R8, 1.9251366722983220825e-08, R3 ;  /* 0x32a55e3408067823 */ /* 0x000fe20000000003 */
[----:B------:R-:W-:-:S04]  /*6990*/  FMUL R4, R7, 3 ;  /* 0x4040000007047820 */ /* 0x000fc80000400000 */
[----:B------:R-:W-:Y:S01]  /*69a0*/  FFMA R4, R5, R4, R6 ;  /* 0x0000000405047223 */ /* 0x000fe20000000006 */
[----:B------:R-:W-:-:S03]  /*69b0*/  IMAD.MOV.U32 R6, RZ, RZ, 0x391fcb8e ;  /* 0x391fcb8eff067424 */ /* 0x000fc600078e00ff */
[----:B------:R-:W-:-:S04]  /*69c0*/  FFMA R7, R8, R7, R4 ;  /* 0x0000000708077223 */ /* 0x000fc80000000004 */
[----:B------:R-:W-:-:S04]  /*69d0*/  FADD R3, R12, R7 ;  /* 0x000000070c037221 */ /* 0x000fc80000000000 */
[----:B------:R-:W-:Y:S01]  /*69e0*/  FMUL R4, R3, -0.5 ;  /* 0xbf00000003047820 */ /* 0x000fe20000400000 */
[----:B------:R-:W-:-:S03]  /*69f0*/  FADD R12, -R12, R3 ;  /* 0x000000030c0c7221 */ /* 0x000fc60000000100 */
[----:B------:R-:W0:Y:S01]  /*6a00*/  FRND R5, R4 ;  /* 0x0000000400057307 */ /* 0x000e220000201000 */
[----:B------:R-:W-:Y:S01]  /*6a10*/  FADD R12, R7, -R12 ;  /* 0x8000000c070c7221 */ /* 0x000fe20000000000 */
[----:B------:R-:W-:Y:S01]  /*6a20*/  FFMA R3, R3, -0.5, -R4 ;  /* 0xbf00000003037823 */ /* 0x000fe20000000804 */
[----:B------:R-:W-:-:S03]  /*6a30*/  FSETP.GT.AND P1, PT, |R4|, 152, PT ;  /* 0x431800000400780b */ /* 0x000fc60003f24200 */
[----:B------:R-:W-:Y:S01]  /*6a40*/  FFMA R12, R12, -0.5, R3 ;  /* 0xbf0000000c0c7823 */ /* 0x000fe20000000003 */
[----:B0-----:R-:W-:Y:S01]  /*6a50*/  FADD R3, R4, -R5 ;  /* 0x8000000504037221 */ /* 0x001fe20000000000 */
[----:B------:R-:W-:-:S03]  /*6a60*/  FSETP.GT.AND P0, PT, R5, RZ, PT ;  /* 0x000000ff0500720b */ /* 0x000fc60003f04000 */
[----:B------:R-:W-:Y:S01]  /*6a70*/  FADD R3, R3, R12 ;  /* 0x0000000c03037221 */ /* 0x000fe20000000000 */
[----:B------:R-:W-:Y:S02]  /*6a80*/  SEL R5, RZ, 0x83000000, P0 ;  /* 0x83000000ff057807 */ /* 0x000fe40000000000 */
[----:B------:R-:W-:Y:S01]  /*6a90*/  FSETP.GEU.AND P0, PT, R4, RZ, PT ;  /* 0x000000ff0400720b */ /* 0x000fe20003f0e000 */
[----:B------:R-:W-:-:S03]  /*6aa0*/  FFMA R6, R3, R6, 0.0013391353422775864601 ;  /* 0x3aaf85ed03067423 */ /* 0x000fc60000000006 */
[----:B------:R-:W-:Y:S01]  /*6ab0*/  FSEL R7, RZ, +INF , !P0 ;  /* 0x7f800000ff077808 */ /* 0x000fe20004000000 */
[C---:B------:R-:W-:Y:S02]  /*6ac0*/  FFMA R8, R3.reuse, R6, 0.0096188392490148544312 ;  /* 0x3c1d985603087423 */ /* 0x040fe40000000006 */
[----:B------:R-:W0:Y:S02]  /*6ad0*/  F2I.NTZ R6, R4 ;  /* 0x0000000400067305 */ /* 0x000e240000203100 */
[----:B------:R-:W-:-:S04]  /*6ae0*/  FFMA R8, R3, R8, 0.055503588169813156128 ;  /* 0x3d6357bb03087423 */ /* 0x000fc80000000008 */
[----:B------:R-:W-:-:S04]  /*6af0*/  FFMA R8, R3, R8, 0.24022644758224487305 ;  /* 0x3e75fdec03087423 */ /* 0x000fc80000000008 */
[----:B------:R-:W-:Y:S01]  /*6b00*/  FFMA R10, R3, R8, 0.69314718246459960938 ;  /* 0x3f317218030a7423 */ /* 0x000fe20000000008 */
[----:B------:R-:W-:-:S03]  /*6b10*/  IADD3 R8, PT, PT, R5, 0x7f000000, RZ ;  /* 0x7f00000005087810 */ /* 0x000fc60007ffe0ff */
[----:B------:R-:W-:Y:S01]  /*6b20*/  FFMA R3, R3, R10, 1 ;  /* 0x3f80000003037423 */ /* 0x000fe2000000000a */
[----:B0-----:R-:W-:-:S03]  /*6b30*/  IMAD R6, R6, 0x800000, -R5 ;  /* 0x0080000006067824 */ /* 0x001fc600078e0a05 */
[----:B------:R-:W-:-:S04]  /*6b40*/  FMUL R3, R8, R3 ;  /* 0x0000000308037220 */ /* 0x000fc80000400000 */
[----:B------:R-:W-:Y:S01]  /*6b50*/  @!P1 FMUL R7, R6, R3 ;  /* 0x0000000306079220 */ /* 0x000fe20000400000 */
[----:B------:R-:W-:-:S07]  /*6b60*/  @P2 MOV R7, 0x7fffffff ;  /* 0x7fffffff00072802 */ /* 0x000fce0000000f00 */
.L_x_117:
[----:B------:R-:W-:Y:S05]  /*6b70*/  BSYNC.RECONVERGENT B0 ;  /* 0x0000000000007941 */ /* 0x000fea0003800200 */
.L_x_116:
[----:B------:R-:W0:Y:S01]  /*6b80*/  LDCU.64 UR4, c[0x0][0x3a8] ;  /* 0x00007500ff0477ac */ /* 0x000e220008000a00 */
[----:B------:R-:W-:Y:S01]  /*6b90*/  IMAD.MOV.U32 R9, RZ, RZ, 0x1 ;  /* 0x00000001ff097424 */ /* 0x000fe200078e00ff */
[----:B------:R-:W1:Y:S01]  /*6ba0*/  LDCU.64 UR8, c[0x0][0x3b0] ;  /* 0x00007600ff0877ac */ /* 0x000e620008000a00 */
[C---:B0-----:R-:W-:Y:S02]  /*6bb0*/  IADD3 R4, P0, PT, R2.reuse, UR4, RZ ;  /* 0x0000000402047c10 */ /* 0x041fe4000ff1e0ff */
[----:B-1----:R-:W-:Y:S02]  /*6bc0*/  IADD3 R2, P1, PT, R2, UR8, RZ ;  /* 0x0000000802027c10 */ /* 0x002fe4000ff3e0ff */
[C---:B------:R-:W-:Y:S02]  /*6bd0*/  IADD3.X R5, PT, PT, R0.reuse, UR5, RZ, P0, !PT ;  /* 0x0000000500057c10 */ /* 0x040fe400087fe4ff */
[----:B------:R-:W-:-:S03]  /*6be0*/  IADD3.X R3, PT, PT, R0, UR9, RZ, P1, !PT ;  /* 0x0000000900037c10 */ /* 0x000fc60008ffe4ff */
[----:B------:R-:W-:Y:S04]  /*6bf0*/  STG.E desc[UR6][R4.64], R7 ;  /* 0x0000000704007986 */ /* 0x000fe8000c101906 */
[----:B------:R-:W-:Y:S01]  /*6c00*/  STG.E desc[UR6][R2.64], R9 ;  /* 0x0000000902007986 */ /* 0x000fe2000c101906 */
[----:B------:R-:W-:Y:S05]  /*6c10*/  EXIT ;  /* 0x000000000000794d */ /* 0x000fea0003800000 */
        .weak           $__internal_0_$__cuda_sm20_sqrt_rn_f32_slowpath
        .type           $__internal_0_$__cuda_sm20_sqrt_rn_f32_slowpath,@function
        .size           $__internal_0_$__cuda_sm20_sqrt_rn_f32_slowpath,($__internal_1_$__cuda_sm3x_div_rn_noftz_f32_slowpath - $__internal_0_$__cuda_sm20_sqrt_rn_f32_slowpath)
$__internal_0_$__cuda_sm20_sqrt_rn_f32_slowpath:
[----:B------:R-:W-:-:S13]  /*6c20*/  LOP3.LUT P0, RZ, R6, 0x7fffffff, RZ, 0xc0, !PT ;  /* 0x7fffffff06ff7812 */ /* 0x000fda000780c0ff */
[----:B------:R-:W-:Y:S05]  /*6c30*/  @!P0 BRA `(.L_x_118) ;  /* 0x0000000000448947 */ /* 0x000fea0003800000 */
[----:B------:R-:W-:Y:S02]  /*6c40*/  FSETP.GEU.FTZ.AND P0, PT, R6, RZ, PT ;  /* 0x000000ff0600720b */ /* 0x000fe40003f1e000 */
[----:B------:R-:W-:-:S11]  /*6c50*/  MOV R4, R6 ;  /* 0x0000000600047202 */ /* 0x000fd60000000f00 */
[----:B------:R-:W-:Y:S01]  /*6c60*/  @!P0 IMAD.MOV.U32 R6, RZ, RZ, 0x7fffffff ;  /* 0x7fffffffff068424 */ /* 0x000fe200078e00ff */
[----:B------:R-:W-:Y:S06]  /*6c70*/  @!P0 BRA `(.L_x_118) ;  /* 0x0000000000348947 */ /* 0x000fec0003800000 */
[----:B------:R-:W-:-:S13]  /*6c80*/  FSETP.GTU.FTZ.AND P0, PT, |R4|, +INF , PT ;  /* 0x7f8000000400780b */ /* 0x000fda0003f1c200 */
[----:B------:R-:W-:Y:S01]  /*6c90*/  @P0 FADD.FTZ R6, R4, 1 ;  /* 0x3f80000004060421 */ /* 0x000fe20000010000 */
[----:B------:R-:W-:Y:S06]  /*6ca0*/  @P0 BRA `(.L_x_118) ;  /* 0x0000000000280947 */ /* 0x000fec0003800000 */
[----:B------:R-:W-:-:S13]  /*6cb0*/  FSETP.NEU.FTZ.AND P0, PT, |R4|, +INF , PT ;  /* 0x7f8000000400780b */ /* 0x000fda0003f1d200 */
[----:B------:R-:W-:-:S04]  /*6cc0*/  @P0 FFMA R7, R4, 1.84467440737095516160e+19, RZ ;  /* 0x5f80000004070823 */ /* 0x000fc800000000ff */
[----:B------:R-:W0:Y:S02]  /*6cd0*/  @P0 MUFU.RSQ R6, R7 ;  /* 0x0000000700060308 */ /* 0x000e240000001400 */
[----:B0-----:R-:W-:Y:S01]  /*6ce0*/  @P0 FMUL.FTZ R18, R7, R6 ;  /* 0x0000000607120220 */ /* 0x001fe20000410000 */
[----:B------:R-:W-:Y:S01]  /*6cf0*/  @P0 FMUL.FTZ R22, R6, 0.5 ;  /* 0x3f00000006160820 */ /* 0x000fe20000410000 */
[----:B------:R-:W-:Y:S02]  /*6d00*/  @!P0 MOV R6, R4 ;  /* 0x0000000400068202 */ /* 0x000fe40000000f00 */
[----:B------:R-:W-:-:S04]  /*6d10*/  @P0 FADD.FTZ R9, -R18, -RZ ;  /* 0x800000ff12090221 */ /* 0x000fc80000010100 */
[----:B------:R-:W-:-:S04]  /*6d20*/  @P0 FFMA R9, R18, R9, R7 ;  /* 0x0000000912090223 */ /* 0x000fc80000000007 */
[----:B------:R-:W-:-:S04]  /*6d30*/  @P0 FFMA R9, R9, R22, R18 ;  /* 0x0000001609090223 */ /* 0x000fc80000000012 */
[----:B------:R-:W-:-:S07]  /*6d40*/  @P0 FMUL.FTZ R6, R9, 2.3283064365386962891e-10 ;  /* 0x2f80000009060820 */ /* 0x000fce0000410000 */
.L_x_118:
[----:B------:R-:W-:Y:S01]  /*6d50*/  IMAD.MOV.U32 R18, RZ, RZ, R6 ;  /* 0x000000ffff127224 */ /* 0x000fe200078e0006 */
[----:B------:R-:W-:Y:S01]  /*6d60*/  MOV R6, R28 ;  /* 0x0000001c00067202 */ /* 0x000fe20000000f00 */
[----:B------:R-:W-:-:S04]  /*6d70*/  IMAD.MOV.U32 R7, RZ, RZ, 0x0 ;  /* 0x00000000ff077424 */ /* 0x000fc800078e00ff */
[----:B------:R-:W-:Y:S05]  /*6d80*/  RET.REL.NODEC R6 `(EmpiricalNullFilter) ;  /* 0xffffff90069c7950 */ /* 0x000fea0003c3ffff */
        .weak           $__internal_1_$__cuda_sm3x_div_rn_noftz_f32_slowpath
        .type           $__internal_1_$__cuda_sm3x_div_rn_noftz_f32_slowpath,@function
        .size           $__internal_1_$__cuda_sm3x_div_rn_noftz_f32_slowpath,(.L_x_132 - $__internal_1_$__cuda_sm3x_div_rn_noftz_f32_slowpath)
$__internal_1_$__cuda_sm3x_div_rn_noftz_f32_slowpath:
[----:B------:R-:W-:Y:S01]  /*6d90*/  SHF.R.U32.HI R43, RZ, 0x17, R8 ;  /* 0x00000017ff2b7819 */ /* 0x000fe20000011608 */
[----:B------:R-:W-:Y:S01]  /*6da0*/  BSSY.RECONVERGENT B0, `(.L_x_119) ;  /* 0x0000062000007945 */ /* 0x000fe20003800200 */
[----:B------:R-:W-:Y:S02]  /*6db0*/  SHF.R.U32.HI R46, RZ, 0x17, R9 ;  /* 0x00000017ff2e7819 */ /* 0x000fe40000011609 */
[----:B------:R-:W-:Y:S02]  /*6dc0*/  LOP3.LUT R43, R43, 0xff, RZ, 0xc0, !PT ;  /* 0x000000ff2b2b7812 */ /* 0x000fe400078ec0ff */
[----:B------:R-:W-:Y:S02]  /*6dd0*/  LOP3.LUT R46, R46, 0xff, RZ, 0xc0, !PT ;  /* 0x000000ff2e2e7812 */ /* 0x000fe400078ec0ff */
[----:B------:R-:W-:-:S03]  /*6de0*/  IADD3 R47, PT, PT, R43, -0x1, RZ ;  /* 0xffffffff2b2f7810 */ /* 0x000fc60007ffe0ff */
[----:B------:R-:W-:Y:S01]  /*6df0*/  VIADD R48, R46, 0xffffffff ;  /* 0xffffffff2e307836 */ /* 0x000fe20000000000 */
[----:B------:R-:W-:-:S04]  /*6e00*/  ISETP.GT.U32.AND P0, PT, R47, 0xfd, PT ;  /* 0x000000fd2f00780c */ /* 0x000fc80003f04070 */
[----:B------:R-:W-:-:S13]  /*6e10*/  ISETP.GT.U32.OR P0, PT, R48, 0xfd, P0 ;  /* 0x000000fd3000780c */ /* 0x000fda0000704470 */
[----:B------:R-:W-:Y:S01]  /*6e20*/  @!P0 MOV R45, RZ ;  /* 0x000000ff002d8202 */ /* 0x000fe20000000f00 */
[----:B------:R-:W-:Y:S06]  /*6e30*/  @!P0 BRA `(.L_x_120) ;  /* 0x00000000005c8947 */ /* 0x000fec0003800000 */
[----:B------:R-:W-:Y:S02]  /*6e40*/  FSETP.GTU.FTZ.AND P0, PT, |R9|, +INF , PT ;  /* 0x7f8000000900780b */ /* 0x000fe40003f1c200 */
[----:B------:R-:W-:-:S04]  /*6e50*/  FSETP.GTU.FTZ.AND P1, PT, |R8|, +INF , PT ;  /* 0x7f8000000800780b */ /* 0x000fc80003f3c200 */
[----:B------:R-:W-:-:S13]  /*6e60*/  PLOP3.LUT P0, PT, P0, P1, PT, 0xf8, 0x8f ;  /* 0x00000000008f781c */ /* 0x000fda0000703f70 */
[----:B------:R-:W-:Y:S05]  /*6e70*/  @P0 BRA `(.L_x_121) ;  /* 0x00000004004c0947 */ /* 0x000fea0003800000 */
[----:B------:R-:W-:-:S13]  /*6e80*/  LOP3.LUT P0, RZ, R8, 0x7fffffff, R9, 0xc8, !PT ;  /* 0x7fffffff08ff7812 */ /* 0x000fda000780c809 */
[----:B------:R-:W-:Y:S05]  /*6e90*/  @!P0 BRA `(.L_x_122) ;  /* 0x00000004003c8947 */ /* 0x000fea0003800000 */
[C---:B------:R-:W-:Y:S02]  /*6ea0*/  FSETP.NEU.FTZ.AND P1, PT, |R9|.reuse, +INF , PT ;  /* 0x7f8000000900780b */ /* 0x040fe40003f3d200 */
[----:B------:R-:W-:Y:S02]  /*6eb0*/  FSETP.NEU.FTZ.AND P3, PT, |R8|, +INF , PT ;  /* 0x7f8000000800780b */ /* 0x000fe40003f7d200 */
[----:B------:R-:W-:-:S11]  /*6ec0*/  FSETP.NEU.FTZ.AND P0, PT, |R9|, +INF , PT ;  /* 0x7f8000000900780b */ /* 0x000fd60003f1d200 */
[----:B------:R-:W-:Y:S05]  /*6ed0*/  @!P3 BRA !P1, `(.L_x_122) ;  /* 0x00000004002cb947 */ /* 0x000fea0004800000 */
[----:B------:R-:W-:-:S04]  /*6ee0*/  LOP3.LUT P1, RZ, R9, 0x7fffffff, RZ, 0xc0, !PT ;  /* 0x7fffffff09ff7812 */ /* 0x000fc8000782c0ff */
[----:B------:R-:W-:-:S13]  /*6ef0*/  PLOP3.LUT P1, PT, P3, P1, PT, 0x2f, 0xf2 ;  /* 0x0000000000f2781c */ /* 0x000fda0001f22577 */
[----:B------:R-:W-:Y:S05]  /*6f00*/  @P1 BRA `(.L_x_123) ;  /* 0x0000000400181947 */ /* 0x000fea0003800000 */
[----:B------:R-:W-:-:S04]  /*6f10*/  LOP3.LUT P1, RZ, R8, 0x7fffffff, RZ, 0xc0, !PT ;  /* 0x7fffffff08ff7812 */ /* 0x000fc8000782c0ff */
[----:B------:R-:W-:-:S13]  /*6f20*/  PLOP3.LUT P0, PT, P0, P1, PT, 0x2f, 0xf2 ;  /* 0x0000000000f2781c */ /* 0x000fda0000702577 */
[----:B------:R-:W-:Y:S05]  /*6f30*/  @P0 BRA `(.L_x_124) ;  /* 0x0000000400000947 */ /* 0x000fea0003800000 */
[----:B------:R-:W-:Y:S02]  /*6f40*/  ISETP.GE.AND P0, PT, R48, RZ, PT ;  /* 0x000000ff3000720c */ /* 0x000fe40003f06270 */
[----:B------:R-:W-:-:S11]  /*6f50*/  ISETP.GE.AND P1, PT, R47, RZ, PT ;  /* 0x000000ff2f00720c */ /* 0x000fd60003f26270 */
[----:B------:R-:W-:Y:S01]  /*6f60*/  @P0 IMAD.MOV.U32 R45, RZ, RZ, RZ ;  /* 0x000000ffff2d0224 */ /* 0x000fe200078e00ff */
[----:B------:R-:W-:Y:S01]  /*6f70*/  @!P0 MOV R45, 0xffffffc0 ;  /* 0xffffffc0002d8802 */ /* 0x000fe20000000f00 */
[----:B------:R-:W-:Y:S01]  /*6f80*/  @!P0 FFMA R9, R9, 1.84467440737095516160e+19, RZ ;  /* 0x5f80000009098823 */ /* 0x000fe200000000ff */
[----:B------:R-:W-:-:S03]  /*6f90*/  @!P1 FFMA R8, R8, 1.84467440737095516160e+19, RZ ;  /* 0x5f80000008089823 */ /* 0x000fc600000000ff */
[----:B------:R-:W-:-:S07]  /*6fa0*/  @!P1 VIADD R45, R45, 0x40 ;  /* 0x000000402d2d9836 */ /* 0x000fce0000000000 */
.L_x_120:
[----:B------:R-:W-:Y:S01]  /*6fb0*/  LEA R47, R43, 0xc0800000, 0x17 ;  /* 0xc08000002b2f7811 */ /* 0x000fe200078eb8ff */
[----:B------:R-:W-:Y:S01]  /*6fc0*/  VIADD R46, R46, 0xffffff81 ;  /* 0xffffff812e2e7836 */ /* 0x000fe20000000000 */
[----:B------:R-:W-:Y:S02]  /*6fd0*/  BSSY.RECONVERGENT B1, `(.L_x_125) ;  /* 0x0000035000017945 */ /* 0x000fe40003800200 */
[----:B------:R-:W-:Y:S01]  /*6fe0*/  IADD3 R50, PT, PT, -R47, R8, RZ ;  /* 0x000000082f327210 */ /* 0x000fe20007ffe1ff */
[C---:B------:R-:W-:Y:S01]  /*6ff0*/  IMAD R8, R46.reuse, -0x800000, R9 ;  /* 0xff8000002e087824 */ /* 0x040fe200078e0209 */
[----:B------:R-:W-:Y:S02]  /*7000*/  IADD3 R46, PT, PT, R46, 0x7f, -R43 ;  /* 0x0000007f2e2e7810 */ /* 0x000fe40007ffe82b */
[----:B------:R-:W0:Y:S01]  /*7010*/  MUFU.RCP R48, R50 ;  /* 0x0000003200307308 */ /* 0x000e220000001000 */
[----:B------:R-:W-:Y:S01]  /*7020*/  FADD.FTZ R47, -R50, -RZ ;  /* 0x800000ff322f7221 */ /* 0x000fe20000010100 */
[----:B------:R-:W-:-:S03]  /*7030*/  IADD3 R45, PT, PT, R46, R45, RZ ;  /* 0x0000002d2e2d7210 */ /* 0x000fc60007ffe0ff */
[----:B0-----:R-:W-:-:S04]  /*7040*/  FFMA R49, R48, R47, 1 ;  /* 0x3f80000030317423 */ /* 0x001fc8000000002f */
[----:B------:R-:W-:-:S04]  /*7050*/  FFMA R49, R48, R49, R48 ;  /* 0x0000003130317223 */ /* 0x000fc80000000030 */
[----:B------:R-:W-:-:S04]  /*7060*/  FFMA R48, R8, R49, RZ ;  /* 0x0000003108307223 */ /* 0x000fc800000000ff */
[----:B------:R-:W-:-:S04]  /*7070*/  FFMA R9, R47, R48, R8 ;  /* 0x000000302f097223 */ /* 0x000fc80000000008 */
[----:B------:R-:W-:-:S04]  /*7080*/  FFMA R48, R49, R9, R48 ;  /* 0x0000000931307223 */ /* 0x000fc80000000030 */
[----:B------:R-:W-:-:S04]  /*7090*/  FFMA R47, R47, R48, R8 ;  /* 0x000000302f2f7223 */ /* 0x000fc80000000008 */
[----:B------:R-:W-:-:S05]  /*70a0*/  FFMA R8, R49, R47, R48 ;  /* 0x0000002f31087223 */ /* 0x000fca0000000030 */
[----:B------:R-:W-:-:S04]  /*70b0*/  SHF.R.U32.HI R9, RZ, 0x17, R8 ;  /* 0x00000017ff097819 */ /* 0x000fc80000011608 */
[----:B------:R-:W-:-:S05]  /*70c0*/  LOP3.LUT R46, R9, 0xff, RZ, 0xc0, !PT ;  /* 0x000000ff092e7812 */ /* 0x000fca00078ec0ff */
[----:B------:R-:W-:-:S05]  /*70d0*/  IMAD.IADD R9, R46, 0x1, R45 ;  /* 0x000000012e097824 */ /* 0x000fca00078e022d */
[----:B------:R-:W-:-:S04]  /*70e0*/  IADD3 R43, PT, PT, R9, -0x1, RZ ;  /* 0xffffffff092b7810 */ /* 0x000fc80007ffe0ff */
[----:B------:R-:W-:-:S13]  /*70f0*/  ISETP.GE.U32.AND P0, PT, R43, 0xfe, PT ;  /* 0x000000fe2b00780c */ /* 0x000fda0003f06070 */
[----:B------:R-:W-:Y:S05]  /*7100*/  @!P0 BRA `(.L_x_126) ;  /* 0x0000000000808947 */ /* 0x000fea0003800000 */
[----:B------:R-:W-:-:S13]  /*7110*/  ISETP.GT.AND P0, PT, R9, 0xfe, PT ;  /* 0x000000fe0900780c */ /* 0x000fda0003f04270 */
[----:B------:R-:W-:Y:S05]  /*7120*/  @P0 BRA `(.L_x_127) ;  /* 0x00000000006c0947 */ /* 0x000fea0003800000 */
[----:B------:R-:W-:-:S13]  /*7130*/  ISETP.GE.AND P0, PT, R9, 0x1, PT ;  /* 0x000000010900780c */ /* 0x000fda0003f06270 */
[----:B------:R-:W-:Y:S05]  /*7140*/  @P0 BRA `(.L_x_128) ;  /* 0x0000000000740947 */ /* 0x000fea0003800000 */
[----:B------:R-:W-:Y:S02]  /*7150*/  ISETP.GE.AND P0, PT, R9, -0x18, PT ;  /* 0xffffffe80900780c */ /* 0x000fe40003f06270 */
[----:B------:R-:W-:-:S11]  /*7160*/  LOP3.LUT R8, R8, 0x80000000, RZ, 0xc0, !PT ;  /* 0x8000000008087812 */ /* 0x000fd600078ec0ff */
[----:B------:R-:W-:Y:S05]  /*7170*/  @!P0 BRA `(.L_x_128) ;  /* 0x0000000000688947 */ /* 0x000fea0003800000 */
[-CC-:B------:R-:W-:Y:S01]  /*7180*/  FFMA.RZ R43, R49, R47.reuse, R48.reuse ;  /* 0x0000002f312b7223 */ /* 0x180fe2000000c030 */
[----:B------:R-:W-:Y:S02]  /*7190*/  VIADD R46, R9, 0x20 ;  /* 0x00000020092e7836 */ /* 0x000fe40000000000 */
[CCC-:B------:R-:W-:Y:S01]  /*71a0*/  FFMA.RP R45, R49.reuse, R47.reuse, R48.reuse ;  /* 0x0000002f312d7223 */ /* 0x1c0fe20000008030 */
[----:B------:R-:W-:Y:S01]  /*71b0*/  FFMA.RM R48, R49, R47, R48 ;  /* 0x0000002f31307223 */ /* 0x000fe20000004030 */
[----:B------:R-:W-:Y:S02]  /*71c0*/  ISETP.NE.AND P3, PT, R9, RZ, PT ;  /* 0x000000ff0900720c */ /* 0x000fe40003f65270 */
[----:B------:R-:W-:Y:S02]  /*71d0*/  LOP3.LUT R43, R43, 0x7fffff, RZ, 0xc0, !PT ;  /* 0x007fffff2b2b7812 */ /* 0x000fe400078ec0ff */
[----:B------:R-:W-:Y:S02]  /*71e0*/  ISETP.NE.AND P1, PT, R9, RZ, PT ;  /* 0x000000ff0900720c */ /* 0x000fe40003f25270 */
[----:B------:R-:W-:-:S02]  /*71f0*/  LOP3.LUT R43, R43, 0x800000, RZ, 0xfc, !PT ;  /* 0x008000002b2b7812 */ /* 0x000fc400078efcff */
[----:B------:R-:W-:Y:S02]  /*7200*/  IADD3 R9, PT, PT, -R9, RZ, RZ ;  /* 0x000000ff09097210 */ /* 0x000fe40007ffe1ff */
[----:B------:R-:W-:Y:S02]  /*7210*/  SHF.L.U32 R46, R43, R46, RZ ;  /* 0x0000002e2b2e7219 */ /* 0x000fe400000006ff */
[----:B------:R-:W-:Y:S02]  /*7220*/  FSETP.NEU.FTZ.AND P0, PT, R45, R48, PT ;  /* 0x000000302d00720b */ /* 0x000fe40003f1d000 */
[----:B------:R-:W-:Y:S02]  /*7230*/  SEL R48, R9, RZ, P3 ;  /* 0x000000ff09307207 */ /* 0x000fe40001800000 */
[----:B------:R-:W-:Y:S02]  /*7240*/  ISETP.NE.AND P1, PT, R46, RZ, P1 ;  /* 0x000000ff2e00720c */ /* 0x000fe40000f25270 */
[----:B------:R-:W-:-:S02]  /*7250*/  SHF.R.U32.HI R46, RZ, R48, R43 ;  /* 0x00000030ff2e7219 */ /* 0x000fc4000001162b */
[----:B------:R-:W-:Y:S02]  /*7260*/  PLOP3.LUT P0, PT, P0, P1, PT, 0xf8, 0x8f ;  /* 0x00000000008f781c */ /* 0x000fe40000703f70 */
[----:B------:R-:W-:Y:S02]  /*7270*/  SHF.R.U32.HI R43, RZ, 0x1, R46 ;  /* 0x00000001ff2b7819 */ /* 0x000fe4000001162e */
[----:B------:R-:W-:-:S04]  /*7280*/  SEL R48, RZ, 0x1, !P0 ;  /* 0x00000001ff307807 */ /* 0x000fc80004000000 */
[----:B------:R-:W-:-:S04]  /*7290*/  LOP3.LUT R9, R48, 0x1, R43, 0xf8, !PT ;  /* 0x0000000130097812 */ /* 0x000fc800078ef82b */
[----:B------:R-:W-:-:S05]  /*72a0*/  LOP3.LUT R46, R9, R46, RZ, 0xc0, !PT ;  /* 0x0000002e092e7212 */ /* 0x000fca00078ec0ff */
[----:B------:R-:W-:-:S05]  /*72b0*/  IMAD.IADD R43, R43, 0x1, R46 ;  /* 0x000000012b2b7824 */ /* 0x000fca00078e022e */
[----:B------:R-:W-:Y:S01]  /*72c0*/  LOP3.LUT R8, R43, R8, RZ, 0xfc, !PT ;  /* 0x000000082b087212 */ /* 0x000fe200078efcff */
[----:B------:R-:W-:Y:S06]  /*72d0*/  BRA `(.L_x_128) ;  /* 0x0000000000107947 */ /* 0x000fec0003800000 */
.L_x_127:
[----:B------:R-:W-:-:S04]  /*72e0*/  LOP3.LUT R8, R8, 0x80000000, RZ, 0xc0, !PT ;  /* 0x8000000008087812 */ /* 0x000fc800078ec0ff */
[----:B------:R-:W-:Y:S01]  /*72f0*/  LOP3.LUT R8, R8, 0x7f800000, RZ, 0xfc, !PT ;  /* 0x7f80000008087812 */ /* 0x000fe200078efcff */
[----:B------:R-:W-:Y:S06]  /*7300*/  BRA `(.L_x_128) ;  /* 0x0000000000047947 */ /* 0x000fec0003800000 */
.L_x_126:
[----:B------:R-:W-:-:S07]  /*7310*/  LEA R8, R45, R8, 0x17 ;  /* 0x000000082d087211 */ /* 0x000fce00078eb8ff */
.L_x_128:
[----:B------:R-:W-:Y:S05]  /*7320*/  BSYNC.RECONVERGENT B1 ;  /* 0x0000000000017941 */ /* 0x000fea0003800200 */
.L_x_125:
[----:B------:R-:W-:Y:S05]  /*7330*/  BRA `(.L_x_129) ;  /* 0x0000000000207947 */ /* 0x000fea0003800000 */
.L_x_124:
[----:B------:R-:W-:-:S04]  /*7340*/  LOP3.LUT R8, R8, 0x80000000, R9, 0x48, !PT ;  /* 0x8000000008087812 */ /* 0x000fc800078e4809 */
[----:B------:R-:W-:Y:S01]  /*7350*/  LOP3.LUT R8, R8, 0x7f800000, RZ, 0xfc, !PT ;  /* 0x7f80000008087812 */ /* 0x000fe200078efcff */
[----:B------:R-:W-:Y:S06]  /*7360*/  BRA `(.L_x_129) ;  /* 0x0000000000147947 */ /* 0x000fec0003800000 */
.L_x_123:
[----:B------:R-:W-:Y:S01]  /*7370*/  LOP3.LUT R8, R8, 0x80000000, R9, 0x48, !PT ;  /* 0x8000000008087812 */ /* 0x000fe200078e4809 */
[----:B------:R-:W-:Y:S06]  /*7380*/  BRA `(.L_x_129) ;  /* 0x00000000000c7947 */ /* 0x000fec0003800000 */
.L_x_122:
[----:B------:R-:W0:Y:S01]  /*7390*/  MUFU.RSQ R8, -QNAN ;  /* 0xffc0000000087908 */ /* 0x000e220000001400 */
[----:B------:R-:W-:Y:S05]  /*73a0*/  BRA `(.L_x_129) ;  /* 0x0000000000047947 */ /* 0x000fea0003800000 */
.L_x_121:
[----:B------:R-:W-:-:S07]  /*73b0*/  FADD.FTZ R8, R9, R8 ;  /* 0x0000000809087221 */ /* 0x000fce0000010000 */
.L_x_129:
[----:B------:R-:W-:Y:S05]  /*73c0*/  BSYNC.RECONVERGENT B0 ;  /* 0x0000000000007941 */ /* 0x000fea0003800200 */
.L_x_119:
[----:B------:R-:W-:Y:S02]  /*73d0*/  HFMA2 R47, -RZ, RZ, 0, 0 ;  /* 0x00000000ff2f7431 */ /* 0x000fe400000001ff */
[----:B------:R-:W-:-:S04]  /*73e0*/  IMAD.MOV.U32 R46, RZ, RZ, R10 ;  /* 0x000000ffff2e7224 */ /* 0x000fc800078e000a */
[----:B0-----:R-:W-:Y:S05]  /*73f0*/  RET.REL.NODEC R46 `(EmpiricalNullFilter) ;  /* 0xffffff8c2e007950 */ /* 0x001fea0003c3ffff */
.L_x_130:
[----:B------:R-:W-:-:S00]  /*7400*/  BRA `(.L_x_130) ;  /* 0xfffffffc00fc7947 */ /* 0x000fc0000383ffff */
[----:B------:R-:W-:-:S00]  /*7410*/  NOP ;  /* 0x0000000000007918 */ /* 0x000fc00000000000 */
        /* <DEDUP_REMOVED lines=14> */
.L_x_132:


//--------------------- .nv.global.init           --------------------------
	.section	.nv.global.init,"aw",@progbits
	.align	4
.nv.global.init:
	.type		mrg32k3aM1SubSeq,@object
	.size		mrg32k3aM1SubSeq,(mrg32k3aM2SubSeq - mrg32k3aM1SubSeq)
mrg32k3aM1SubSeq:
        /*0000*/ 	.byte	0x0b, 0xcc, 0xee, 0x04, 0x73, 0x29, 0x8b, 0x6f, 0xf6, 0x53, 0x03, 0xf6, 0x23, 0xf6, 0xea, 0xda
        /* <DEDUP_REMOVED lines=125> */
	.type		mrg32k3aM2SubSeq,@object
	.size		mrg32k3aM2SubSeq,(mrg32k3aM1 - mrg32k3aM2SubSeq)
mrg32k3aM2SubSeq:
        /* <DEDUP_REMOVED lines=126> */
	.type		mrg32k3aM1,@object
	.size		mrg32k3aM1,(mrg32k3aM1Seq - mrg32k3aM1)
mrg32k3aM1:
        /* <DEDUP_REMOVED lines=144> */
	.type		mrg32k3aM1Seq,@object
	.size		mrg32k3aM1Seq,(mrg32k3aM2 - mrg32k3aM1Seq)
mrg32k3aM1Seq:
        /* <DEDUP_REMOVED lines=144> */
	.type		mrg32k3aM2,@object
	.size		mrg32k3aM2,(mrg32k3aM2Seq - mrg32k3aM2)
mrg32k3aM2:
        /* <DEDUP_REMOVED lines=144> */
	.type		mrg32k3aM2Seq,@object
	.size		mrg32k3aM2Seq,(precalc_xorwow_matrix - mrg32k3aM2Seq)
mrg32k3aM2Seq:
        /* <DEDUP_REMOVED lines=144> */
	.type		precalc_xorwow_matrix,@object
	.size		precalc_xorwow_matrix,(precalc_xorwow_offset_matrix - precalc_xorwow_matrix)
precalc_xorwow_matrix:
        /* <DEDUP_REMOVED lines=6400> */
	.type		precalc_xorwow_offset_matrix,@object
	.size		precalc_xorwow_offset_matrix,(.L_1 - precalc_xorwow_offset_matrix)
precalc_xorwow_offset_matrix:
        /* <DEDUP_REMOVED lines=6400> */
.L_1:


//--------------------- .nv.shared.EmpiricalNullFilter --------------------------
	.section	.nv.shared.EmpiricalNullFilter,"aw",@nobits
	.sectionflags	@""
	.align	16
	.zero		1024


//--------------------- .nv.shared.reserved.0     --------------------------
	.section	.nv.shared.reserved.0,"aw",@nobits
	.weak		__nv_reservedSMEM_offset_0_alias
	.size		__nv_reservedSMEM_offset_0_alias, 0, 64
	.other		__nv_reservedSMEM_offset_0_alias,@"STO_CUDA_RESERVED_SHARED STV_DEFAULT"
__nv_reservedSMEM_offset_0_alias:
	.zero		0
	.zero		64


//--------------------- .nv.constant0.EmpiricalNullFilter --------------------------
	.section	.nv.constant0.EmpiricalNullFilter,"a",@progbits
	.sectionflags	@""
	.align	4
.nv.constant0.EmpiricalNullFilter:
	.zero		952


//--------------------- SYMBOLS --------------------------

	.type		.nv.reservedSmem.offset0,@object
	.size		.nv.reservedSmem.offset0,0x4
	.type		.nv.reservedSmem.cap,@object
	.size		.nv.reservedSmem.cap,0x4
